// auto-generated by cutlass_sweep.gemm — config: {"arch": "sm_90", "cluster_m": 1, "cluster_n": 1, "dtype": "bf16", "dtype_b": "bf16", "layout": "nt", "stages": 0, "tile_k": 32, "tile_m": 384, "tile_n": 48}
#include "cutlass/cutlass.h"
#include "cutlass/gemm/collective/collective_builder.hpp"
#include "cutlass/gemm/device/gemm_universal_adapter.h"
#include "cutlass/gemm/kernel/gemm_universal.hpp"
#include "cutlass/epilogue/collective/collective_builder.hpp"

using ElemA = cutlass::bfloat16_t;
using ElemB = cutlass::bfloat16_t;
using ElemCD = cutlass::bfloat16_t;
using Acc  = float;
using TileShape    = cute::Shape<cute::_384, cute::_48, cute::_32>;
using ClusterShape = cute::Shape<cute::_1, cute::_1, cute::_1>;

using CollectiveEpilogue = typename cutlass::epilogue::collective::CollectiveBuilder<
    cutlass::arch::Sm90, cutlass::arch::OpClassTensorOp,
    TileShape, ClusterShape,
    cutlass::epilogue::collective::EpilogueTileAuto,
    Acc, Acc,
    ElemCD, cutlass::layout::RowMajor, 128 / cutlass::sizeof_bits<ElemCD>::value,
    ElemCD, cutlass::layout::RowMajor, 128 / cutlass::sizeof_bits<ElemCD>::value,
    cutlass::epilogue::collective::EpilogueScheduleAuto
  >::CollectiveOp;

using CollectiveMainloop = typename cutlass::gemm::collective::CollectiveBuilder<
    cutlass::arch::Sm90, cutlass::arch::OpClassTensorOp,
    ElemA, cutlass::layout::RowMajor, 128 / cutlass::sizeof_bits<ElemA>::value,
    ElemB, cutlass::layout::ColumnMajor, 128 / cutlass::sizeof_bits<ElemB>::value,
    Acc,
    TileShape, ClusterShape,
    cutlass::gemm::collective::StageCountAutoCarveout<static_cast<int>(sizeof(typename CollectiveEpilogue::SharedStorage))>,
    cutlass::gemm::collective::KernelScheduleAuto
  >::CollectiveOp;

using GemmKernel = cutlass::gemm::kernel::GemmUniversal<
    cute::Shape<int,int,int,int>,
    CollectiveMainloop,
    CollectiveEpilogue
>;
using Gemm = cutlass::gemm::device::GemmUniversalAdapter<GemmKernel>;

// Force the device kernel symbol into the cubin without needing a host main.
auto* _anchor = &cutlass::device_kernel<GemmKernel>;


// ===== COMPILED SASS (sm_90a) =====

	.target	sm_90a

	.elftype	@"ET_EXEC"


//--------------------- .note.nv.tkinfo           --------------------------
	.section	.note.nv.tkinfo,"",@"SHT_NOTE"
	.sectionflags	@"SHF_NOTE_NV_TKINFO"
	.tkinfo
        /*0018*/ 	.word	0x00000002
        /*0030*/ 	.string	""
        /*0030*/ 	.string	"ptxas"
        /*0030*/ 	.string	"Cuda compilation tools, release 13.0, V13.0.88"
        /*0030*/ 	.string	"Build cuda_13.0.r13.0/compiler.36424714_0"
        /*0030*/ 	.string	"-arch sm_90a -m 64 "



//--------------------- .note.nv.cuinfo           --------------------------
	.section	.note.nv.cuinfo,"",@"SHT_NOTE"
	.sectionflags	@"SHF_NOTE_NV_CUINFO"
        /*0018*/ 	.short	0x0002
        /*001a*/ 	.short	0x005a
        /*001c*/ 	.short	0x0082
	.zero		2


//--------------------- .nv.info                  --------------------------
	.section	.nv.info,"",@"SHT_CUDA_INFO"
	.align	4


	//----- nvinfo : EIATTR_REGCOUNT
	.align		4
        /*0000*/ 	.byte	0x04, 0x2f
        /*0002*/ 	.short	(.L_15 - .L_14)
	.align		4
.L_14:
        /*0004*/ 	.word	index@(_ZN7cutlass13device_kernelINS_4gemm6kernel13GemmUniversalIN4cute5tupleIJiiiiEEENS1_10collective13CollectiveMmaINS1_34MainloopSm90TmaGmmaWarpSpecializedILi8ENS5_IJNS4_1CILi1EEESB_SB_EEENS1_35KernelTmaWarpSpecializedCooperativeEEENS5_IJNSA_ILi384EEENSA_ILi48EEENSA_ILi32EEEEEENS_10bfloat16_tENS5_IJlSB_lEEESJ_SK_NS4_8TiledMMAINS4_8MMA_AtomIJNS4_4SM904GMMA27MMA_64x16x16_F32BF16BF16_SSILNSO_5MajorE0ELSQ_0ELNSO_7ScaleInE1ELSR_1EEEEEENS4_6LayoutINS5_IJNSA_ILi2EEESB_SB_EEENS5_IJSB_NSA_ILi0EEESX_EEEEENS5_IJNS4_10UnderscoreES10_S10_EEEEENS4_13SM90_TMA_LOADENS4_14ComposedLayoutINS4_7SwizzleILi2ELi4ELi3EEENS4_18smem_ptr_flag_bitsILi16EEENSU_INS5_IJNSA_ILi8EEESH_EEENS5_IJSH_SB_EEEEEEEvNS4_8identityES13_S1D_vS1E_EENS_8epilogue10collective6detail29Sm90TmaWarpSpecializedAdapterINS1H_15DefaultEpilogueISJ_SK_SK_NS1G_6thread17LinearCombinationISJ_Li1EffLNS1L_9ScaleType4KindE0ELNS_15FloatRoundStyleE2ESJ_EENS1_15EpilogueDefaultEEEEEvvEEEEvNT_6ParamsE)
        /*0008*/ 	.word	0x000000a8


	//----- nvinfo : EIATTR_FRAME_SIZE
	.align		4
.L_15:
        /*000c*/ 	.byte	0x04, 0x11
        /*000e*/ 	.short	(.L_17 - .L_16)
	.align		4
.L_16:
        /*0010*/ 	.word	index@(_ZN7cutlass13device_kernelINS_4gemm6kernel13GemmUniversalIN4cute5tupleIJiiiiEEENS1_10collective13CollectiveMmaINS1_34MainloopSm90TmaGmmaWarpSpecializedILi8ENS5_IJNS4_1CILi1EEESB_SB_EEENS1_35KernelTmaWarpSpecializedCooperativeEEENS5_IJNSA_ILi384EEENSA_ILi48EEENSA_ILi32EEEEEENS_10bfloat16_tENS5_IJlSB_lEEESJ_SK_NS4_8TiledMMAINS4_8MMA_AtomIJNS4_4SM904GMMA27MMA_64x16x16_F32BF16BF16_SSILNSO_5MajorE0ELSQ_0ELNSO_7ScaleInE1ELSR_1EEEEEENS4_6LayoutINS5_IJNSA_ILi2EEESB_SB_EEENS5_IJSB_NSA_ILi0EEESX_EEEEENS5_IJNS4_10UnderscoreES10_S10_EEEEENS4_13SM90_TMA_LOADENS4_14ComposedLayoutINS4_7SwizzleILi2ELi4ELi3EEENS4_18smem_ptr_flag_bitsILi16EEENSU_INS5_IJNSA_ILi8EEESH_EEENS5_IJSH_SB_EEEEEEEvNS4_8identityES13_S1D_vS1E_EENS_8epilogue10collective6detail29Sm90TmaWarpSpecializedAdapterINS1H_15DefaultEpilogueISJ_SK_SK_NS1G_6thread17LinearCombinationISJ_Li1EffLNS1L_9ScaleType4KindE0ELNS_15FloatRoundStyleE2ESJ_EENS1_15EpilogueDefaultEEEEEvvEEEEvNT_6ParamsE)
        /*0014*/ 	.word	0x00000000


	//----- nvinfo : EIATTR_MIN_STACK_SIZE
	.align		4
.L_17:
        /*0018*/ 	.byte	0x04, 0x12
        /*001a*/ 	.short	(.L_19 - .L_18)
	.align		4
.L_18:
        /*001c*/ 	.word	index@(_ZN7cutlass13device_kernelINS_4gemm6kernel13GemmUniversalIN4cute5tupleIJiiiiEEENS1_10collective13CollectiveMmaINS1_34MainloopSm90TmaGmmaWarpSpecializedILi8ENS5_IJNS4_1CILi1EEESB_SB_EEENS1_35KernelTmaWarpSpecializedCooperativeEEENS5_IJNSA_ILi384EEENSA_ILi48EEENSA_ILi32EEEEEENS_10bfloat16_tENS5_IJlSB_lEEESJ_SK_NS4_8TiledMMAINS4_8MMA_AtomIJNS4_4SM904GMMA27MMA_64x16x16_F32BF16BF16_SSILNSO_5MajorE0ELSQ_0ELNSO_7ScaleInE1ELSR_1EEEEEENS4_6LayoutINS5_IJNSA_ILi2EEESB_SB_EEENS5_IJSB_NSA_ILi0EEESX_EEEEENS5_IJNS4_10UnderscoreES10_S10_EEEEENS4_13SM90_TMA_LOADENS4_14ComposedLayoutINS4_7SwizzleILi2ELi4ELi3EEENS4_18smem_ptr_flag_bitsILi16EEENSU_INS5_IJNSA_ILi8EEESH_EEENS5_IJSH_SB_EEEEEEEvNS4_8identityES13_S1D_vS1E_EENS_8epilogue10collective6detail29Sm90TmaWarpSpecializedAdapterINS1H_15DefaultEpilogueISJ_SK_SK_NS1G_6thread17LinearCombinationISJ_Li1EffLNS1L_9ScaleType4KindE0ELNS_15FloatRoundStyleE2ESJ_EENS1_15EpilogueDefaultEEEEEvvEEEEvNT_6ParamsE)
        /*0020*/ 	.word	0x00000000
.L_19:


//--------------------- .nv.compat                --------------------------
	.section	.nv.compat,"",@"SHT_CUDA_COMPAT_INFO"
	.align	4
        /*0000*/ 	.byte	0x02, 0x09, 0x01, 0x00, 0x02, 0x02, 0x04, 0x00, 0x02, 0x05, 0x05, 0x00, 0x03, 0x07, 0x01, 0x01
        /*0010*/ 	.byte	0x02, 0x03, 0x01, 0x00, 0x02, 0x06, 0x01, 0x00, 0x04, 0x0b, 0x08, 0x00, 0x00, 0x00, 0x00, 0x00
        /*0020*/ 	.byte	0x00, 0x00, 0x00, 0x00


//--------------------- .nv.info._ZN7cutlass13device_kernelINS_4gemm6kernel13GemmUniversalIN4cute5tupleIJiiiiEEENS1_10collective13CollectiveMmaINS1_34MainloopSm90TmaGmmaWarpSpecializedILi8ENS5_IJNS4_1CILi1EEESB_SB_EEENS1_35KernelTmaWarpSpecializedCooperativeEEENS5_IJNSA_ILi384EEENSA_ILi48EEENSA_ILi32EEEEEENS_10bfloat16_tENS5_IJlSB_lEEESJ_SK_NS4_8TiledMMAINS4_8MMA_AtomIJNS4_4SM904GMMA27MMA_64x16x16_F32BF16BF16_SSILNSO_5MajorE0ELSQ_0ELNSO_7ScaleInE1ELSR_1EEEEEENS4_6LayoutINS5_IJNSA_ILi2EEESB_SB_EEENS5_IJSB_NSA_ILi0EEESX_EEEEENS5_IJNS4_10UnderscoreES10_S10_EEEEENS4_13SM90_TMA_LOADENS4_14ComposedLayoutINS4_7SwizzleILi2ELi4ELi3EEENS4_18smem_ptr_flag_bitsILi16EEENSU_INS5_IJNSA_ILi8EEESH_EEENS5_IJSH_SB_EEEEEEEvNS4_8identityES13_S1D_vS1E_EENS_8epilogue10collective6detail29Sm90TmaWarpSpecializedAdapterINS1H_15DefaultEpilogueISJ_SK_SK_NS1G_6thread17LinearCombinationISJ_Li1EffLNS1L_9ScaleType4KindE0ELNS_15FloatRoundStyleE2ESJ_EENS1_15EpilogueDefaultEEEEEvvEEEEvNT_6ParamsE --------------------------
	.section	.nv.info._ZN7cutlass13device_kernelINS_4gemm6kernel13GemmUniversalIN4cute5tupleIJiiiiEEENS1_10collective13CollectiveMmaINS1_34MainloopSm90TmaGmmaWarpSpecializedILi8ENS5_IJNS4_1CILi1EEESB_SB_EEENS1_35KernelTmaWarpSpecializedCooperativeEEENS5_IJNSA_ILi384EEENSA_ILi48EEENSA_ILi32EEEEEENS_10bfloat16_tENS5_IJlSB_lEEESJ_SK_NS4_8TiledMMAINS4_8MMA_AtomIJNS4_4SM904GMMA27MMA_64x16x16_F32BF16BF16_SSILNSO_5MajorE0ELSQ_0ELNSO_7ScaleInE1ELSR_1EEEEEENS4_6LayoutINS5_IJNSA_ILi2EEESB_SB_EEENS5_IJSB_NSA_ILi0EEESX_EEEEENS5_IJNS4_10UnderscoreES10_S10_EEEEENS4_13SM90_TMA_LOADENS4_14ComposedLayoutINS4_7SwizzleILi2ELi4ELi3EEENS4_18smem_ptr_flag_bitsILi16EEENSU_INS5_IJNSA_ILi8EEESH_EEENS5_IJSH_SB_EEEEEEEvNS4_8identityES13_S1D_vS1E_EENS_8epilogue10collective6detail29Sm90TmaWarpSpecializedAdapterINS1H_15DefaultEpilogueISJ_SK_SK_NS1G_6thread17LinearCombinationISJ_Li1EffLNS1L_9ScaleType4KindE0ELNS_15FloatRoundStyleE2ESJ_EENS1_15EpilogueDefaultEEEEEvvEEEEvNT_6ParamsE,"",@"SHT_CUDA_INFO"
	.sectionflags	@""
	.align	4


	//----- nvinfo : EIATTR_CUDA_API_VERSION
	.align		4
        /*0000*/ 	.byte	0x04, 0x37
        /*0002*/ 	.short	(.L_21 - .L_20)
.L_20:
        /*0004*/ 	.word	0x00000082


	//----- nvinfo : EIATTR_KPARAM_INFO
	.align		4
.L_21:
        /*0008*/ 	.byte	0x04, 0x17
        /*000a*/ 	.short	(.L_23 - .L_22)
.L_22:
        /*000c*/ 	.word	0x00000000
        /*0010*/ 	.short	0x0000
        /*0012*/ 	.short	0x0070
        /*0014*/ 	.byte	0x00, 0xf0, 0x01, 0x10


	//----- nvinfo : EIATTR_SPARSE_MMA_MASK
	.align		4
.L_23:
        /*0018*/ 	.byte	0x03, 0x50
        /*001a*/ 	.short	0x0000


	//----- nvinfo : EIATTR_MAXREG_COUNT
	.align		4
        /*001c*/ 	.byte	0x03, 0x1b
        /*001e*/ 	.short	0x00a8


	//----- nvinfo : EIATTR_NUM_BARRIERS
	.align		4
        /*0020*/ 	.byte	0x02, 0x4c
        /*0022*/ 	.byte	0x01
	.zero		1


	//----- nvinfo : EIATTR_EXTERNS
	.align		4
        /*0024*/ 	.byte	0x04, 0x0f
        /*0026*/ 	.short	(.L_25 - .L_24)


	//   ....[0]....
	.align		4
.L_24:
        /*0028*/ 	.word	index@(__assertfail)


	//----- nvinfo : EIATTR_MERCURY_ISA_VERSION
	.align		4
.L_25:
        /*002c*/ 	.byte	0x03, 0x5f
        /*002e*/ 	.short	0x0101


	//----- nvinfo : EIATTR_INT_WARP_WIDE_INSTR_OFFSETS
	.align		4
        /*0030*/ 	.byte	0x04, 0x31
        /*0032*/ 	.short	(.L_27 - .L_26)


	//   ....[0]....
.L_26:
        /*0034*/ 	.word	0x00000460


	//   ....[1]....
        /*0038*/ 	.word	0x00000470


	//   ....[2]....
        /*003c*/ 	.word	0x00000590


	//----- nvinfo : EIATTR_COOP_GROUP_MASK_REGIDS
	.align		4
.L_27:
        /*0040*/ 	.byte	0x04, 0x29
        /*0042*/ 	.short	(.L_29 - .L_28)


	//   ....[0]....
.L_28:
        /*0044*/ 	.word	0xffffffff


	//   ....[1]....
        /*0048*/ 	.word	0xffffffff


	//   ....[2]....
        /*004c*/ 	.word	0xffffffff


	//   ....[3]....
        /*0050*/ 	.word	0xffffffff


	//   ....[4]....
        /*0054*/ 	.word	0xffffffff


	//----- nvinfo : EIATTR_COOP_GROUP_INSTR_OFFSETS
	.align		4
.L_29:
        /*0058*/ 	.byte	0x04, 0x28
        /*005a*/ 	.short	(.L_31 - .L_30)


	//   ....[0]....
.L_30:
        /*005c*/ 	.word	0x00000060


	//   ....[1]....
        /*0060*/ 	.word	0x00000070


	//   ....[2]....
        /*0064*/ 	.word	0x00000130


	//   ....[3]....
        /*0068*/ 	.word	0x00000370


	//   ....[4]....
        /*006c*/ 	.word	0x00001210


	//----- nvinfo : EIATTR_REG_RECONFIG
	.align		4
.L_31:
        /*0070*/ 	.byte	0x01, 0x54
	.zero		2


	//----- nvinfo : EIATTR_SYSCALL_OFFSETS
	.align		4
        /*0074*/ 	.byte	0x04, 0x46
        /*0076*/ 	.short	(.L_33 - .L_32)


	//   ....[0]....
.L_32:
        /*0078*/ 	.word	0x00001400


	//----- nvinfo : EIATTR_MBARRIER_INSTR_OFFSETS
	.align		4
.L_33:
        /*007c*/ 	.byte	0x04, 0x39
        /*007e*/ 	.short	(.L_35 - .L_34)


	//   ....[0]....
.L_34:
        /*0080*/ 	.word	0x00000250
        /*0084*/ 	.word	0x000000ff
        /*0088*/ 	.word	0x00000000
        /*008c*/ 	.short	0x0100
        /*008e*/ 	.byte	0x08
	.zero		1


	//   ....[1]....
        /*0090*/ 	.word	0x00000260
        /*0094*/ 	.word	0x000000ff
        /*0098*/ 	.word	0x00000040
        /*009c*/ 	.short	0x0100
        /*009e*/ 	.byte	0x08
	.zero		1


	//   ....[2]....
        /*00a0*/ 	.word	0x00000270
        /*00a4*/ 	.word	0x000000ff
        /*00a8*/ 	.word	0x00000008
        /*00ac*/ 	.short	0x0100
        /*00ae*/ 	.byte	0x08
	.zero		1


	//   ....[3]....
        /*00b0*/ 	.word	0x00000280
        /*00b4*/ 	.word	0x000000ff
        /*00b8*/ 	.word	0x00000048
        /*00bc*/ 	.short	0x0100
        /*00be*/ 	.byte	0x08
	.zero		1


	//   ....[4]....
        /*00c0*/ 	.word	0x00000290
        /*00c4*/ 	.word	0x000000ff
        /*00c8*/ 	.word	0x00000010
        /*00cc*/ 	.short	0x0100
        /*00ce*/ 	.byte	0x08
	.zero		1


	//   ....[5]....
        /*00d0*/ 	.word	0x000002a0
        /*00d4*/ 	.word	0x000000ff
        /*00d8*/ 	.word	0x00000050
        /*00dc*/ 	.short	0x0100
        /*00de*/ 	.byte	0x08
	.zero		1


	//   ....[6]....
        /*00e0*/ 	.word	0x000002b0
        /*00e4*/ 	.word	0x000000ff
        /*00e8*/ 	.word	0x00000018
        /*00ec*/ 	.short	0x0100
        /*00ee*/ 	.byte	0x08
	.zero		1


	//   ....[7]....
        /*00f0*/ 	.word	0x000002c0
        /*00f4*/ 	.word	0x000000ff
        /*00f8*/ 	.word	0x00000058
        /*00fc*/ 	.short	0x0100
        /*00fe*/ 	.byte	0x08
	.zero		1


	//   ....[8]....
        /*0100*/ 	.word	0x000002d0
        /*0104*/ 	.word	0x000000ff
        /*0108*/ 	.word	0x00000020
        /*010c*/ 	.short	0x0100
        /*010e*/ 	.byte	0x08
	.zero		1


	//   ....[9]....
        /*0110*/ 	.word	0x000002e0
        /*0114*/ 	.word	0x000000ff
        /*0118*/ 	.word	0x00000060
        /*011c*/ 	.short	0x0100
        /*011e*/ 	.byte	0x08
	.zero		1


	//   ....[10]....
        /*0120*/ 	.word	0x000002f0
        /*0124*/ 	.word	0x000000ff
        /*0128*/ 	.word	0x00000028
        /*012c*/ 	.short	0x0100
        /*012e*/ 	.byte	0x08
	.zero		1


	//   ....[11]....
        /*0130*/ 	.word	0x00000300
        /*0134*/ 	.word	0x000000ff
        /*0138*/ 	.word	0x00000068
        /*013c*/ 	.short	0x0100
        /*013e*/ 	.byte	0x08
	.zero		1


	//   ....[12]....
        /*0140*/ 	.word	0x00000310
        /*0144*/ 	.word	0x000000ff
        /*0148*/ 	.word	0x00000030
        /*014c*/ 	.short	0x0100
        /*014e*/ 	.byte	0x08
	.zero		1


	//   ....[13]....
        /*0150*/ 	.word	0x00000320
        /*0154*/ 	.word	0x000000ff
        /*0158*/ 	.word	0x00000070
        /*015c*/ 	.short	0x0100
        /*015e*/ 	.byte	0x08
	.zero		1


	//   ....[14]....
        /*0160*/ 	.word	0x00000330
        /*0164*/ 	.word	0x000000ff
        /*0168*/ 	.word	0x00000038
        /*016c*/ 	.short	0x0100
        /*016e*/ 	.byte	0x08
	.zero		1


	//   ....[15]....
        /*0170*/ 	.word	0x00000340
        /*0174*/ 	.word	0x000000ff
        /*0178*/ 	.word	0x00000078
        /*017c*/ 	.short	0x0100
        /*017e*/ 	.byte	0x08
	.zero		1


	//   ....[16]....
        /*0180*/ 	.word	0x00000610
        /*0184*/ 	.word	0x000000ff
        /*0188*/ 	.word	0x00000090
        /*018c*/ 	.short	0x0100
        /*018e*/ 	.byte	0x08
	.zero		1


	//   ....[17]....
        /*0190*/ 	.word	0x00000670
        /*0194*/ 	.word	0x000000ff
        /*0198*/ 	.word	0x00000098
        /*019c*/ 	.short	0x0100
        /*019e*/ 	.byte	0x08
	.zero		1


	//   ....[18]....
        /*01a0*/ 	.word	0x00001480
        /*01a4*/ 	.word	0x00000003
        /*01a8*/ 	.word	0x00000000
        /*01ac*/ 	.short	0x010a
        /*01ae*/ 	.byte	0x3f
	.zero		1


	//   ....[19]....
        /*01b0*/ 	.word	0x000014e0
        /*01b4*/ 	.word	0x00000003
        /*01b8*/ 	.word	0x00000000
        /*01bc*/ 	.short	0x010a
        /*01be*/ 	.byte	0x3f
	.zero		1


	//   ....[20]....
        /*01c0*/ 	.word	0x00001ce0
        /*01c4*/ 	.word	0x000000ff
        /*01c8*/ 	.word	0x00000000
        /*01cc*/ 	.short	0x010a
        /*01ce*/ 	.byte	0x07
	.zero		1


	//   ....[21]....
        /*01d0*/ 	.word	0x00001d20
        /*01d4*/ 	.word	0x000000ff
        /*01d8*/ 	.word	0x00000000
        /*01dc*/ 	.short	0x010a
        /*01de*/ 	.byte	0x07
	.zero		1


	//   ....[22]....
        /*01e0*/ 	.word	0x00002460
        /*01e4*/ 	.word	0x000000ff
        /*01e8*/ 	.word	0x00000000
        /*01ec*/ 	.short	0x0101
        /*01ee*/ 	.byte	0x07
	.zero		1


	//   ....[23]....
        /*01f0*/ 	.word	0x000025f0
        /*01f4*/ 	.word	0x000000ff
        /*01f8*/ 	.word	0x00000000
        /*01fc*/ 	.short	0x0101
        /*01fe*/ 	.byte	0x04
	.zero		1


	//   ....[24]....
        /*0200*/ 	.word	0x000086d0
        /*0204*/ 	.word	0x0000000e
        /*0208*/ 	.word	0x00000040
        /*020c*/ 	.short	0x010a
        /*020e*/ 	.byte	0x3f
	.zero		1


	//   ....[25]....
        /*0210*/ 	.word	0x00008a90
        /*0214*/ 	.word	0x00000005
        /*0218*/ 	.word	0x00000098
        /*021c*/ 	.short	0x0101
        /*021e*/ 	.byte	0x3f
	.zero		1


	//   ....[26]....
        /*0220*/ 	.word	0x000091a0
        /*0224*/ 	.word	0x00000007
        /*0228*/ 	.word	0x00000000
        /*022c*/ 	.short	0x010a
        /*022e*/ 	.byte	0x3f
	.zero		1


	//   ....[27]....
        /*0230*/ 	.word	0x00009220
        /*0234*/ 	.word	0x00000008
        /*0238*/ 	.word	0x00000000
        /*023c*/ 	.short	0x010a
        /*023e*/ 	.byte	0x3f
	.zero		1


	//   ....[28]....
        /*0240*/ 	.word	0x000092b0
        /*0244*/ 	.word	0x00000009
        /*0248*/ 	.word	0x00000000
        /*024c*/ 	.short	0x010a
        /*024e*/ 	.byte	0x3f
	.zero		1


	//   ....[29]....
        /*0250*/ 	.word	0x00009340
        /*0254*/ 	.word	0x00000008
        /*0258*/ 	.word	0x00000000
        /*025c*/ 	.short	0x010a
        /*025e*/ 	.byte	0x3f
	.zero		1


	//   ....[30]....
        /*0260*/ 	.word	0x000093d0
        /*0264*/ 	.word	0x00000009
        /*0268*/ 	.word	0x00000000
        /*026c*/ 	.short	0x010a
        /*026e*/ 	.byte	0x3f
	.zero		1


	//   ....[31]....
        /*0270*/ 	.word	0x00009460
        /*0274*/ 	.word	0x00000008
        /*0278*/ 	.word	0x00000000
        /*027c*/ 	.short	0x010a
        /*027e*/ 	.byte	0x3f
	.zero		1


	//   ....[32]....
        /*0280*/ 	.word	0x000094f0
        /*0284*/ 	.word	0x0000000b
        /*0288*/ 	.word	0x00000000
        /*028c*/ 	.short	0x010a
        /*028e*/ 	.byte	0x3f
	.zero		1


	//   ....[33]....
        /*0290*/ 	.word	0x00009580
        /*0294*/ 	.word	0x00000003
        /*0298*/ 	.word	0x00000000
        /*029c*/ 	.short	0x010a
        /*029e*/ 	.byte	0x3f
	.zero		1


	//   ....[34]....
        /*02a0*/ 	.word	0x000095e0
        /*02a4*/ 	.word	0x00000003
        /*02a8*/ 	.word	0x00000000
        /*02ac*/ 	.short	0x010a
        /*02ae*/ 	.byte	0x3f
	.zero		1


	//   ....[35]....
        /*02b0*/ 	.word	0x00009640
        /*02b4*/ 	.word	0x00000004
        /*02b8*/ 	.word	0x00000000
        /*02bc*/ 	.short	0x010a
        /*02be*/ 	.byte	0x3f
	.zero		1


	//   ....[36]....
        /*02c0*/ 	.word	0x00009710
        /*02c4*/ 	.word	0x0000000e
        /*02c8*/ 	.word	0x00000040
        /*02cc*/ 	.short	0x010a
        /*02ce*/ 	.byte	0x3f
	.zero		1


	//   ....[37]....
        /*02d0*/ 	.word	0x000097e0
        /*02d4*/ 	.word	0x00000007
        /*02d8*/ 	.word	0x00000000
        /*02dc*/ 	.short	0x010a
        /*02de*/ 	.byte	0x3f
	.zero		1


	//   ....[38]....
        /*02e0*/ 	.word	0x00009830
        /*02e4*/ 	.word	0x00000008
        /*02e8*/ 	.word	0x00000000
        /*02ec*/ 	.short	0x010a
        /*02ee*/ 	.byte	0x3f
	.zero		1


	//   ....[39]....
        /*02f0*/ 	.word	0x00009880
        /*02f4*/ 	.word	0x00000009
        /*02f8*/ 	.word	0x00000000
        /*02fc*/ 	.short	0x010a
        /*02fe*/ 	.byte	0x3f
	.zero		1


	//   ....[40]....
        /*0300*/ 	.word	0x000098d0
        /*0304*/ 	.word	0x00000008
        /*0308*/ 	.word	0x00000000
        /*030c*/ 	.short	0x010a
        /*030e*/ 	.byte	0x3f
	.zero		1


	//   ....[41]....
        /*0310*/ 	.word	0x00009920
        /*0314*/ 	.word	0x00000009
        /*0318*/ 	.word	0x00000000
        /*031c*/ 	.short	0x010a
        /*031e*/ 	.byte	0x3f
	.zero		1


	//   ....[42]....
        /*0320*/ 	.word	0x00009970
        /*0324*/ 	.word	0x00000008
        /*0328*/ 	.word	0x00000000
        /*032c*/ 	.short	0x010a
        /*032e*/ 	.byte	0x3f
	.zero		1


	//   ....[43]....
        /*0330*/ 	.word	0x000099c0
        /*0334*/ 	.word	0x0000000b
        /*0338*/ 	.word	0x00000000
        /*033c*/ 	.short	0x010a
        /*033e*/ 	.byte	0x3f
	.zero		1


	//----- nvinfo : EIATTR_NUM_MBARRIERS
	.align		4
.L_35:
        /*0340*/ 	.byte	0x03, 0x38
        /*0342*/ 	.short	0x0012


	//----- nvinfo : EIATTR_EXIT_INSTR_OFFSETS
	.align		4
        /*0344*/ 	.byte	0x04, 0x1c
        /*0346*/ 	.short	(.L_37 - .L_36)


	//   ....[0]....
.L_36:
        /*0348*/ 	.word	0x00000710


	//   ....[1]....
        /*034c*/ 	.word	0x00000fe0


	//   ....[2]....
        /*0350*/ 	.word	0x00007db0


	//   ....[3]....
        /*0354*/ 	.word	0x000083e0


	//   ....[4]....
        /*0358*/ 	.word	0x000095d0


	//----- nvinfo : EIATTR_MAX_THREADS
	.align		4
.L_37:
        /*035c*/ 	.byte	0x04, 0x05
        /*035e*/ 	.short	(.L_39 - .L_38)
.L_38:
        /*0360*/ 	.word	0x00000180
        /*0364*/ 	.word	0x00000001
        /*0368*/ 	.word	0x00000001


	//----- nvinfo : EIATTR_CRS_STACK_SIZE
	.align		4
.L_39:
        /*036c*/ 	.byte	0x04, 0x1e
        /*036e*/ 	.short	(.L_41 - .L_40)
.L_40:
        /*0370*/ 	.word	0x00000000


	//----- nvinfo : EIATTR_CBANK_PARAM_SIZE
	.align		4
.L_41:
        /*0374*/ 	.byte	0x03, 0x19
        /*0376*/ 	.short	0x0470


	//----- nvinfo : EIATTR_PARAM_CBANK
	.align		4
        /*0378*/ 	.byte	0x04, 0x0a
        /*037a*/ 	.short	(.L_43 - .L_42)
	.align		4
.L_42:
        /*037c*/ 	.word	index@(.nv.constant0._ZN7cutlass13device_kernelINS_4gemm6kernel13GemmUniversalIN4cute5tupleIJiiiiEEENS1_10collective13CollectiveMmaINS1_34MainloopSm90TmaGmmaWarpSpecializedILi8ENS5_IJNS4_1CILi1EEESB_SB_EEENS1_35KernelTmaWarpSpecializedCooperativeEEENS5_IJNSA_ILi384EEENSA_ILi48EEENSA_ILi32EEEEEENS_10bfloat16_tENS5_IJlSB_lEEESJ_SK_NS4_8TiledMMAINS4_8MMA_AtomIJNS4_4SM904GMMA27MMA_64x16x16_F32BF16BF16_SSILNSO_5MajorE0ELSQ_0ELNSO_7ScaleInE1ELSR_1EEEEEENS4_6LayoutINS5_IJNSA_ILi2EEESB_SB_EEENS5_IJSB_NSA_ILi0EEESX_EEEEENS5_IJNS4_10UnderscoreES10_S10_EEEEENS4_13SM90_TMA_LOADENS4_14ComposedLayoutINS4_7SwizzleILi2ELi4ELi3EEENS4_18smem_ptr_flag_bitsILi16EEENSU_INS5_IJNSA_ILi8EEESH_EEENS5_IJSH_SB_EEEEEEEvNS4_8identityES13_S1D_vS1E_EENS_8epilogue10collective6detail29Sm90TmaWarpSpecializedAdapterINS1H_15DefaultEpilogueISJ_SK_SK_NS1G_6thread17LinearCombinationISJ_Li1EffLNS1L_9ScaleType4KindE0ELNS_15FloatRoundStyleE2ESJ_EENS1_15EpilogueDefaultEEEEEvvEEEEvNT_6ParamsE)
        /*0380*/ 	.short	0x0210
        /*0382*/ 	.short	0x0470


	//----- nvinfo : EIATTR_SW_WAR
	.align		4
.L_43:
        /*0384*/ 	.byte	0x04, 0x36
        /*0386*/ 	.short	(.L_45 - .L_44)
.L_44:
        /*0388*/ 	.word	0x00000008
.L_45:


//--------------------- .nv.callgraph             --------------------------
	.section	.nv.callgraph,"",@"SHT_CUDA_CALLGRAPH"
	.align	4
	.sectionentsize	8
	.align		4
        /*0000*/ 	.word	0x00000000
	.align		4
        /*0004*/ 	.word	0xffffffff
	.align		4
        /*0008*/ 	.word	index@(_ZN7cutlass13device_kernelINS_4gemm6kernel13GemmUniversalIN4cute5tupleIJiiiiEEENS1_10collective13CollectiveMmaINS1_34MainloopSm90TmaGmmaWarpSpecializedILi8ENS5_IJNS4_1CILi1EEESB_SB_EEENS1_35KernelTmaWarpSpecializedCooperativeEEENS5_IJNSA_ILi384EEENSA_ILi48EEENSA_ILi32EEEEEENS_10bfloat16_tENS5_IJlSB_lEEESJ_SK_NS4_8TiledMMAINS4_8MMA_AtomIJNS4_4SM904GMMA27MMA_64x16x16_F32BF16BF16_SSILNSO_5MajorE0ELSQ_0ELNSO_7ScaleInE1ELSR_1EEEEEENS4_6LayoutINS5_IJNSA_ILi2EEESB_SB_EEENS5_IJSB_NSA_ILi0EEESX_EEEEENS5_IJNS4_10UnderscoreES10_S10_EEEEENS4_13SM90_TMA_LOADENS4_14ComposedLayoutINS4_7SwizzleILi2ELi4ELi3EEENS4_18smem_ptr_flag_bitsILi16EEENSU_INS5_IJNSA_ILi8EEESH_EEENS5_IJSH_SB_EEEEEEEvNS4_8identityES13_S1D_vS1E_EENS_8epilogue10collective6detail29Sm90TmaWarpSpecializedAdapterINS1H_15DefaultEpilogueISJ_SK_SK_NS1G_6thread17LinearCombinationISJ_Li1EffLNS1L_9ScaleType4KindE0ELNS_15FloatRoundStyleE2ESJ_EENS1_15EpilogueDefaultEEEEEvvEEEEvNT_6ParamsE)
	.align		4
        /*000c*/ 	.word	index@(__assertfail)
	.align		4
        /*0010*/ 	.word	0x00000000
	.align		4
        /*0014*/ 	.word	0xfffffffe
	.align		4
        /*0018*/ 	.word	0x00000000
	.align		4
        /*001c*/ 	.word	0xfffffffd
	.align		4
        /*0020*/ 	.word	0x00000000
	.align		4
        /*0024*/ 	.word	0xfffffffc


//--------------------- .nv.constant4             --------------------------
	.section	.nv.constant4,"a",@progbits
	.align	8
	.align		8
.nv.constant4:
        /*0000*/ 	.dword	__assertfail
	.align		8
        /*0008*/ 	.dword	__unnamed_1
	.align		8
        /*0010*/ 	.dword	_ZN40_INTERNAL_bf198d6a_4_k_cu_f5b5822d_135414cuda3std3__45__cpo5beginE
	.align		8
        /*0018*/ 	.dword	_ZN40_INTERNAL_bf198d6a_4_k_cu_f5b5822d_135414cuda3std3__45__cpo3endE
	.align		8
        /*0020*/ 	.dword	_ZN40_INTERNAL_bf198d6a_4_k_cu_f5b5822d_135414cuda3std3__45__cpo6cbeginE
	.align		8
        /*0028*/ 	.dword	_ZN40_INTERNAL_bf198d6a_4_k_cu_f5b5822d_135414cuda3std3__45__cpo4cendE
	.align		8
        /*0030*/ 	.dword	_ZN40_INTERNAL_bf198d6a_4_k_cu_f5b5822d_135414cuda3std3__442_GLOBAL__N__bf198d6a_4_k_cu_f5b5822d_135416ignoreE
	.align		8
        /*0038*/ 	.dword	_ZN40_INTERNAL_bf198d6a_4_k_cu_f5b5822d_135414cuda3std3__419piecewise_constructE
	.align		8
        /*0040*/ 	.dword	_ZN40_INTERNAL_bf198d6a_4_k_cu_f5b5822d_135414cuda3std3__48in_placeE
	.align		8
        /*0048*/ 	.dword	_ZN40_INTERNAL_bf198d6a_4_k_cu_f5b5822d_135414cuda3std6ranges3__45__cpo4swapE
	.align		8
        /*0050*/ 	.dword	_ZN40_INTERNAL_bf198d6a_4_k_cu_f5b5822d_135414cuda3std6ranges3__45__cpo9iter_moveE
	.align		8
        /*0058*/ 	.dword	_ZN40_INTERNAL_bf198d6a_4_k_cu_f5b5822d_135414cute7productE
	.align		8
        /*0060*/ 	.dword	_ZN40_INTERNAL_bf198d6a_4_k_cu_f5b5822d_135414cute1_E
	.align		8
        /*0068*/ 	.dword	$str$22
	.align		8
        /*0070*/ 	.dword	$str$23


//--------------------- .text._ZN7cutlass13device_kernelINS_4gemm6kernel13GemmUniversalIN4cute5tupleIJiiiiEEENS1_10collective13CollectiveMmaINS1_34MainloopSm90TmaGmmaWarpSpecializedILi8ENS5_IJNS4_1CILi1EEESB_SB_EEENS1_35KernelTmaWarpSpecializedCooperativeEEENS5_IJNSA_ILi384EEENSA_ILi48EEENSA_ILi32EEEEEENS_10bfloat16_tENS5_IJlSB_lEEESJ_SK_NS4_8TiledMMAINS4_8MMA_AtomIJNS4_4SM904GMMA27MMA_64x16x16_F32BF16BF16_SSILNSO_5MajorE0ELSQ_0ELNSO_7ScaleInE1ELSR_1EEEEEENS4_6LayoutINS5_IJNSA_ILi2EEESB_SB_EEENS5_IJSB_NSA_ILi0EEESX_EEEEENS5_IJNS4_10UnderscoreES10_S10_EEEEENS4_13SM90_TMA_LOADENS4_14ComposedLayoutINS4_7SwizzleILi2ELi4ELi3EEENS4_18smem_ptr_flag_bitsILi16EEENSU_INS5_IJNSA_ILi8EEESH_EEENS5_IJSH_SB_EEEEEEEvNS4_8identityES13_S1D_vS1E_EENS_8epilogue10collective6detail29Sm90TmaWarpSpecializedAdapterINS1H_15DefaultEpilogueISJ_SK_SK_NS1G_6thread17LinearCombinationISJ_Li1EffLNS1L_9ScaleType4KindE0ELNS_15FloatRoundStyleE2ESJ_EENS1_15EpilogueDefaultEEEEEvvEEEEvNT_6ParamsE --------------------------
	.section	.text._ZN7cutlass13device_kernelINS_4gemm6kernel13GemmUniversalIN4cute5tupleIJiiiiEEENS1_10collective13CollectiveMmaINS1_34MainloopSm90TmaGmmaWarpSpecializedILi8ENS5_IJNS4_1CILi1EEESB_SB_EEENS1_35KernelTmaWarpSpecializedCooperativeEEENS5_IJNSA_ILi384EEENSA_ILi48EEENSA_ILi32EEEEEENS_10bfloat16_tENS5_IJlSB_lEEESJ_SK_NS4_8TiledMMAINS4_8MMA_AtomIJNS4_4SM904GMMA27MMA_64x16x16_F32BF16BF16_SSILNSO_5MajorE0ELSQ_0ELNSO_7ScaleInE1ELSR_1EEEEEENS4_6LayoutINS5_IJNSA_ILi2EEESB_SB_EEENS5_IJSB_NSA_ILi0EEESX_EEEEENS5_IJNS4_10UnderscoreES10_S10_EEEEENS4_13SM90_TMA_LOADENS4_14ComposedLayoutINS4_7SwizzleILi2ELi4ELi3EEENS4_18smem_ptr_flag_bitsILi16EEENSU_INS5_IJNSA_ILi8EEESH_EEENS5_IJSH_SB_EEEEEEEvNS4_8identityES13_S1D_vS1E_EENS_8epilogue10collective6detail29Sm90TmaWarpSpecializedAdapterINS1H_15DefaultEpilogueISJ_SK_SK_NS1G_6thread17LinearCombinationISJ_Li1EffLNS1L_9ScaleType4KindE0ELNS_15FloatRoundStyleE2ESJ_EENS1_15EpilogueDefaultEEEEEvvEEEEvNT_6ParamsE,"ax",@progbits
	.align	128
.text._ZN7cutlass13device_kernelINS_4gemm6kernel13GemmUniversalIN4cute5tupleIJiiiiEEENS1_10collective13CollectiveMmaINS1_34MainloopSm90TmaGmmaWarpSpecializedILi8ENS5_IJNS4_1CILi1EEESB_SB_EEENS1_35KernelTmaWarpSpecializedCooperativeEEENS5_IJNSA_ILi384EEENSA_ILi48EEENSA_ILi32EEEEEENS_10bfloat16_tENS5_IJlSB_lEEESJ_SK_NS4_8TiledMMAINS4_8MMA_AtomIJNS4_4SM904GMMA27MMA_64x16x16_F32BF16BF16_SSILNSO_5MajorE0ELSQ_0ELNSO_7ScaleInE1ELSR_1EEEEEENS4_6LayoutINS5_IJNSA_ILi2EEESB_SB_EEENS5_IJSB_NSA_ILi0EEESX_EEEEENS5_IJNS4_10UnderscoreES10_S10_EEEEENS4_13SM90_TMA_LOADENS4_14ComposedLayoutINS4_7SwizzleILi2ELi4ELi3EEENS4_18smem_ptr_flag_bitsILi16EEENSU_INS5_IJNSA_ILi8EEESH_EEENS5_IJSH_SB_EEEEEEEvNS4_8identityES13_S1D_vS1E_EENS_8epilogue10collective6detail29Sm90TmaWarpSpecializedAdapterINS1H_15DefaultEpilogueISJ_SK_SK_NS1G_6thread17LinearCombinationISJ_Li1EffLNS1L_9ScaleType4KindE0ELNS_15FloatRoundStyleE2ESJ_EENS1_15EpilogueDefaultEEEEEvvEEEEvNT_6ParamsE:
        .type           _ZN7cutlass13device_kernelINS_4gemm6kernel13GemmUniversalIN4cute5tupleIJiiiiEEENS1_10collective13CollectiveMmaINS1_34MainloopSm90TmaGmmaWarpSpecializedILi8ENS5_IJNS4_1CILi1EEESB_SB_EEENS1_35KernelTmaWarpSpecializedCooperativeEEENS5_IJNSA_ILi384EEENSA_ILi48EEENSA_ILi32EEEEEENS_10bfloat16_tENS5_IJlSB_lEEESJ_SK_NS4_8TiledMMAINS4_8MMA_AtomIJNS4_4SM904GMMA27MMA_64x16x16_F32BF16BF16_SSILNSO_5MajorE0ELSQ_0ELNSO_7ScaleInE1ELSR_1EEEEEENS4_6LayoutINS5_IJNSA_ILi2EEESB_SB_EEENS5_IJSB_NSA_ILi0EEESX_EEEEENS5_IJNS4_10UnderscoreES10_S10_EEEEENS4_13SM90_TMA_LOADENS4_14ComposedLayoutINS4_7SwizzleILi2ELi4ELi3EEENS4_18smem_ptr_flag_bitsILi16EEENSU_INS5_IJNSA_ILi8EEESH_EEENS5_IJSH_SB_EEEEEEEvNS4_8identityES13_S1D_vS1E_EENS_8epilogue10collective6detail29Sm90TmaWarpSpecializedAdapterINS1H_15DefaultEpilogueISJ_SK_SK_NS1G_6thread17LinearCombinationISJ_Li1EffLNS1L_9ScaleType4KindE0ELNS_15FloatRoundStyleE2ESJ_EENS1_15EpilogueDefaultEEEEEvvEEEEvNT_6ParamsE,@function
        .size           _ZN7cutlass13device_kernelINS_4gemm6kernel13GemmUniversalIN4cute5tupleIJiiiiEEENS1_10collective13CollectiveMmaINS1_34MainloopSm90TmaGmmaWarpSpecializedILi8ENS5_IJNS4_1CILi1EEESB_SB_EEENS1_35KernelTmaWarpSpecializedCooperativeEEENS5_IJNSA_ILi384EEENSA_ILi48EEENSA_ILi32EEEEEENS_10bfloat16_tENS5_IJlSB_lEEESJ_SK_NS4_8TiledMMAINS4_8MMA_AtomIJNS4_4SM904GMMA27MMA_64x16x16_F32BF16BF16_SSILNSO_5MajorE0ELSQ_0ELNSO_7ScaleInE1ELSR_1EEEEEENS4_6LayoutINS5_IJNSA_ILi2EEESB_SB_EEENS5_IJSB_NSA_ILi0EEESX_EEEEENS5_IJNS4_10UnderscoreES10_S10_EEEEENS4_13SM90_TMA_LOADENS4_14ComposedLayoutINS4_7SwizzleILi2ELi4ELi3EEENS4_18smem_ptr_flag_bitsILi16EEENSU_INS5_IJNSA_ILi8EEESH_EEENS5_IJSH_SB_EEEEEEEvNS4_8identityES13_S1D_vS1E_EENS_8epilogue10collective6detail29Sm90TmaWarpSpecializedAdapterINS1H_15DefaultEpilogueISJ_SK_SK_NS1G_6thread17LinearCombinationISJ_Li1EffLNS1L_9ScaleType4KindE0ELNS_15FloatRoundStyleE2ESJ_EENS1_15EpilogueDefaultEEEEEvvEEEEvNT_6ParamsE,(.L_x_213 - _ZN7cutlass13device_kernelINS_4gemm6kernel13GemmUniversalIN4cute5tupleIJiiiiEEENS1_10collective13CollectiveMmaINS1_34MainloopSm90TmaGmmaWarpSpecializedILi8ENS5_IJNS4_1CILi1EEESB_SB_EEENS1_35KernelTmaWarpSpecializedCooperativeEEENS5_IJNSA_ILi384EEENSA_ILi48EEENSA_ILi32EEEEEENS_10bfloat16_tENS5_IJlSB_lEEESJ_SK_NS4_8TiledMMAINS4_8MMA_AtomIJNS4_4SM904GMMA27MMA_64x16x16_F32BF16BF16_SSILNSO_5MajorE0ELSQ_0ELNSO_7ScaleInE1ELSR_1EEEEEENS4_6LayoutINS5_IJNSA_ILi2EEESB_SB_EEENS5_IJSB_NSA_ILi0EEESX_EEEEENS5_IJNS4_10UnderscoreES10_S10_EEEEENS4_13SM90_TMA_LOADENS4_14ComposedLayoutINS4_7SwizzleILi2ELi4ELi3EEENS4_18smem_ptr_flag_bitsILi16EEENSU_INS5_IJNSA_ILi8EEESH_EEENS5_IJSH_SB_EEEEEEEvNS4_8identityES13_S1D_vS1E_EENS_8epilogue10collective6detail29Sm90TmaWarpSpecializedAdapterINS1H_15DefaultEpilogueISJ_SK_SK_NS1G_6thread17LinearCombinationISJ_Li1EffLNS1L_9ScaleType4KindE0ELNS_15FloatRoundStyleE2ESJ_EENS1_15EpilogueDefaultEEEEEvvEEEEvNT_6ParamsE)
        .other          _ZN7cutlass13device_kernelINS_4gemm6kernel13GemmUniversalIN4cute5tupleIJiiiiEEENS1_10collective13CollectiveMmaINS1_34MainloopSm90TmaGmmaWarpSpecializedILi8ENS5_IJNS4_1CILi1EEESB_SB_EEENS1_35KernelTmaWarpSpecializedCooperativeEEENS5_IJNSA_ILi384EEENSA_ILi48EEENSA_ILi32EEEEEENS_10bfloat16_tENS5_IJlSB_lEEESJ_SK_NS4_8TiledMMAINS4_8MMA_AtomIJNS4_4SM904GMMA27MMA_64x16x16_F32BF16BF16_SSILNSO_5MajorE0ELSQ_0ELNSO_7ScaleInE1ELSR_1EEEEEENS4_6LayoutINS5_IJNSA_ILi2EEESB_SB_EEENS5_IJSB_NSA_ILi0EEESX_EEEEENS5_IJNS4_10UnderscoreES10_S10_EEEEENS4_13SM90_TMA_LOADENS4_14ComposedLayoutINS4_7SwizzleILi2ELi4ELi3EEENS4_18smem_ptr_flag_bitsILi16EEENSU_INS5_IJNSA_ILi8EEESH_EEENS5_IJSH_SB_EEEEEEEvNS4_8identityES13_S1D_vS1E_EENS_8epilogue10collective6detail29Sm90TmaWarpSpecializedAdapterINS1H_15DefaultEpilogueISJ_SK_SK_NS1G_6thread17LinearCombinationISJ_Li1EffLNS1L_9ScaleType4KindE0ELNS_15FloatRoundStyleE2ESJ_EENS1_15EpilogueDefaultEEEEEvvEEEEvNT_6ParamsE,@"STO_CUDA_ENTRY STV_DEFAULT"
_ZN7cutlass13device_kernelINS_4gemm6kernel13GemmUniversalIN4cute5tupleIJiiiiEEENS1_10collective13CollectiveMmaINS1_34MainloopSm90TmaGmmaWarpSpecializedILi8ENS5_IJNS4_1CILi1EEESB_SB_EEENS1_35KernelTmaWarpSpecializedCooperativeEEENS5_IJNSA_ILi384EEENSA_ILi48EEENSA_ILi32EEEEEENS_10bfloat16_tENS5_IJlSB_lEEESJ_SK_NS4_8TiledMMAINS4_8MMA_AtomIJNS4_4SM904GMMA27MMA_64x16x16_F32BF16BF16_SSILNSO_5MajorE0ELSQ_0ELNSO_7ScaleInE1ELSR_1EEEEEENS4_6LayoutINS5_IJNSA_ILi2EEESB_SB_EEENS5_IJSB_NSA_ILi0EEESX_EEEEENS5_IJNS4_10UnderscoreES10_S10_EEEEENS4_13SM90_TMA_LOADENS4_14ComposedLayoutINS4_7SwizzleILi2ELi4ELi3EEENS4_18smem_ptr_flag_bitsILi16EEENSU_INS5_IJNSA_ILi8EEESH_EEENS5_IJSH_SB_EEEEEEEvNS4_8identityES13_S1D_vS1E_EENS_8epilogue10collective6detail29Sm90TmaWarpSpecializedAdapterINS1H_15DefaultEpilogueISJ_SK_SK_NS1G_6thread17LinearCombinationISJ_Li1EffLNS1L_9ScaleType4KindE0ELNS_15FloatRoundStyleE2ESJ_EENS1_15EpilogueDefaultEEEEEvvEEEEvNT_6ParamsE:
[----:B------:R-:W0:Y:S01]  /*0000*/  LDC R1, c[0x0][0x28] ;  /* 0x00000a00ff017b82 */ /* 0x000e220000000800 */
[----:B------:R-:W1:Y:S01]  /*0010*/  S2R R4, SR_TID.X ;  /* 0x0000000000047919 */ /* 0x000e620000002100 */
[----:B------:R-:W-:Y:S01]  /*0020*/  ELECT P0, URZ, PT ;  /* 0x00000000003f782f */ /* 0x000fe20003800000 */
[----:B------:R-:W-:Y:S01]  /*0030*/  BSSY B0, `(.L_x_0) ;  /* 0x000000f000007945 */ /* 0x000fe20003800000 */
[--C-:B-1----:R-:W-:Y:S02]  /*0040*/  SHF.R.U32.HI R0, RZ, 0x5, R4.reuse ;  /* 0x00000005ff007819 */ /* 0x102fe40000011604 */
[----:B------:R-:W-:-:S03]  /*0050*/  SHF.R.U32.HI R14, RZ, 0x7, R4 ;  /* 0x00000007ff0e7819 */ /* 0x000fc60000011604 */
[----:B------:R-:W1:Y:S04]  /*0060*/  SHFL.IDX PT, R5, R0, RZ, 0x1f ;  /* 0x00001fff00057589 */ /* 0x000e6800000e0000 */
[----:B------:R2:W3:Y:S01]  /*0070*/  SHFL.IDX PT, R10, R14, RZ, 0x1f ;  /* 0x00001fff0e0a7589 */ /* 0x0004e200000e0000 */
[----:B-1----:R-:W-:-:S13]  /*0080*/  ISETP.NE.OR P0, PT, R5, RZ, !P0 ;  /* 0x000000ff0500720c */ /* 0x002fda0004705670 */
[----:B0-23--:R-:W-:Y:S05]  /*0090*/  @P0 BRA `(.L_x_1) ;  /* 0x0000000000200947 */ /* 0x00dfea0003800000 */
[----:B------:R-:W-:Y:S02]  /*00a0*/  ULDC.64 UR4, c[0x0][0x198] ;  /* 0x0000660000047ab9 */ /* 0x000fe40000000a00 */
[----:B------:R-:W-:Y:S02]  /*00b0*/  UIADD3 UR6, UP0, UR4, 0xf0, URZ ;  /* 0x000000f004067890 */ /* 0x000fe4000ff1e03f */
[----:B------:R-:W-:Y:S02]  /*00c0*/  UIADD3 UR4, UP1, UR4, 0x1f0, URZ ;  /* 0x000001f004047890 */ /* 0x000fe4000ff3e03f */
[----:B------:R-:W-:Y:S02]  /*00d0*/  UIADD3.X UR7, URZ, UR5, URZ, UP0, !UPT ;  /* 0x000000053f077290 */ /* 0x000fe400087fe43f */
[----:B------:R-:W-:-:S07]  /*00e0*/  UIADD3.X UR5, URZ, UR5, URZ, UP1, !UPT ;  /* 0x000000053f057290 */ /* 0x000fce0008ffe43f */
[----:B------:R0:W-:Y:S02]  /*00f0*/  UTMACCTL.PF [UR6] ;  /* 0x00000000060079b9 */ /* 0x0001e40008040000 */
[----:B------:R0:W-:Y:S02]  /*0100*/  UTMACCTL.PF [UR4] ;  /* 0x00000000040079b9 */ /* 0x0001e40008040000 */
[----:B0-----:R-:W-:Y:S01]  /*0110*/  NOP ;  /* 0x0000000000007918 */ /* 0x001fe20000000000 */
.L_x_1:
[----:B------:R-:W-:Y:S05]  /*0120*/  BSYNC B0 ;  /* 0x0000000000007941 */ /* 0x000fea0003800000 */
.L_x_0:
[----:B------:R-:W0:Y:S02]  /*0130*/  SHFL.IDX PT, R2, R0, RZ, 0x1f ;  /* 0x00001fff00027589 */ /* 0x000e2400000e0000 */
[----:B0-----:R-:W-:-:S13]  /*0140*/  ISETP.NE.AND P0, PT, R2, RZ, PT ;  /* 0x000000ff0200720c */ /* 0x001fda0003f05270 */
[----:B------:R-:W-:Y:S05]  /*0150*/  @P0 BRA `(.L_x_2) ;  /* 0x0000000000840947 */ /* 0x000fea0003800000 */
[----:B------:R-:W-:Y:S01]  /*0160*/  ELECT P0, URZ, PT ;  /* 0x00000000003f782f */ /* 0x000fe20003800000 */
[----:B------:R-:W-:-:S12]  /*0170*/  BSSY B0, `(.L_x_2) ;  /* 0x000001f000007945 */ /* 0x000fd80003800000 */
[----:B------:R-:W-:Y:S05]  /*0180*/  @!P0 BRA `(.L_x_3) ;  /* 0x0000000000748947 */ /* 0x000fea0003800000 */
[----:B------:R-:W0:Y:S01]  /*0190*/  S2UR UR8, SR_CgaCtaId ;  /* 0x00000000000879c3 */ /* 0x000e220000008800 */
[----:B------:R-:W-:Y:S01]  /*01a0*/  UMOV UR4, 0x400 ;  /* 0x0000040000047882 */ /* 0x000fe20000000000 */
[----:B------:R-:W-:Y:S01]  /*01b0*/  UMOV UR5, 0x1 ;  /* 0x0000000100057882 */ /* 0x000fe20000000000 */
[----:B------:R-:W-:Y:S02]  /*01c0*/  UMOV UR6, 0x100 ;  /* 0x0000010000067882 */ /* 0x000fe40000000000 */
[----:B------:R-:W-:-:S04]  /*01d0*/  UIADD3 UR6, -UR6, 0x100000, URZ ;  /* 0x0010000006067890 */ /* 0x000fc8000fffe13f */
[----:B------:R-:W-:Y:S02]  /*01e0*/  USHF.L.U32 UR7, UR6, 0xb, URZ ;  /* 0x0000000b06077899 */ /* 0x000fe4000800063f */
[----:B------:R-:W-:Y:S02]  /*01f0*/  USHF.L.U32 UR6, UR6, 0x1, URZ ;  /* 0x0000000106067899 */ /* 0x000fe4000800063f */
[----:B0-----:R-:W-:Y:S02]  /*0200*/  ULEA UR8, UR8, UR4, 0x18 ;  /* 0x0000000408087291 */ /* 0x001fe4000f8ec03f */
[----:B------:R-:W-:-:S04]  /*0210*/  UIADD3 UR4, -UR5, 0x100000, URZ ;  /* 0x0010000005047890 */ /* 0x000fc8000fffe13f */
[----:B------:R-:W-:Y:S02]  /*0220*/  USHF.L.U32 UR5, UR4, 0xb, URZ ;  /* 0x0000000b04057899 */ /* 0x000fe4000800063f */
[----:B------:R-:W-:Y:S01]  /*0230*/  USHF.L.U32 UR4, UR4, 0x1, URZ ;  /* 0x0000000104047899 */ /* 0x000fe2000800063f */
[----:B------:R-:W0:Y:S11]  /*0240*/  FENCE.VIEW.ASYNC.S ;  /* 0x00000000000073c6 */ /* 0x000e360000000000 */
[----:B0-----:R0:W1:Y:S01]  /*0250*/  SYNCS.EXCH.64 URZ, [UR8], UR4 ;  /* 0x00000004083f75b2 */ /* 0x0010620008000100 */
[----:B------:R0:W2:Y:S01]  /*0260*/  SYNCS.EXCH.64 URZ, [UR8+0x40], UR6 ;  /* 0x00004006083f75b2 */ /* 0x0000a20008000100 */
[----:B------:R0:W3:Y:S01]  /*0270*/  SYNCS.EXCH.64 URZ, [UR8+0x8], UR4 ;  /* 0x00000804083f75b2 */ /* 0x0000e20008000100 */
[----:B------:R0:W4:Y:S01]  /*0280*/  SYNCS.EXCH.64 URZ, [UR8+0x48], UR6 ;  /* 0x00004806083f75b2 */ /* 0x0001220008000100 */
[----:B------:R0:W0:Y:S01]  /*0290*/  SYNCS.EXCH.64 URZ, [UR8+0x10], UR4 ;  /* 0x00001004083f75b2 */ /* 0x0000220008000100 */
        /* <DEDUP_REMOVED lines=11> */
[----:B------:R-:W-:Y:S01]  /*0350*/  NOP ;  /* 0x0000000000007918 */ /* 0x000fe20000000000 */
.L_x_3:
[----:B0-----:R-:W-:Y:S05]  /*0360*/  BSYNC B0 ;  /* 0x0000000000007941 */ /* 0x001fea0003800000 */
.L_x_2:
[----:B------:R-:W0:Y:S01]  /*0370*/  SHFL.IDX PT, R0, R0, RZ, 0x1f ;  /* 0x00001fff00007589 */ /* 0x000e2200000e0000 */
[----:B------:R-:W-:Y:S01]  /*0380*/  ELECT P0, URZ, PT ;  /* 0x00000000003f782f */ /* 0x000fe20003800000 */
[----:B------:R-:W5:Y:S01]  /*0390*/  LDC R2, c[0x0][0x65c] ;  /* 0x00019700ff027b82 */ /* 0x000f620000000800 */
[----:B------:R-:W-:Y:S01]  /*03a0*/  UMOV UR4, 0x20 ;  /* 0x0000002000047882 */ /* 0x000fe20000000000 */
[----:B------:R-:W1:Y:S01]  /*03b0*/  S2R R3, SR_CTAID.Y ;  /* 0x0000000000037919 */ /* 0x000e620000002600 */
[----:B------:R-:W-:Y:S01]  /*03c0*/  NOP ;  /* 0x0000000000007918 */ /* 0x000fe20000000000 */
[----:B------:R-:W-:Y:S01]  /*03d0*/  ISETP.NE.AND P2, PT, R10, RZ, PT ;  /* 0x000000ff0a00720c */ /* 0x000fe20003f45270 */
[----:B------:R-:W-:Y:S01]  /*03e0*/  NOP ;  /* 0x0000000000007918 */ /* 0x000fe20000000000 */
[----:B------:R-:W2:Y:S01]  /*03f0*/  S2R R6, SR_CTAID.X ;  /* 0x0000000000067919 */ /* 0x000ea20000002500 */
[----:B------:R-:W-:Y:S01]  /*0400*/  IMAD.MOV.U32 R7, RZ, RZ, RZ ;  /* 0x000000ffff077224 */ /* 0x000fe200078e00ff */
[----:B0-----:R-:W-:-:S02]  /*0410*/  ISETP.NE.OR P0, PT, R0, RZ, !P0 ;  /* 0x000000ff0000720c */ /* 0x001fc40004705670 */
[----:B-----5:R-:W-:-:S04]  /*0420*/  ISETP.NE.AND P3, PT, R2, 0x1, PT ;  /* 0x000000010200780c */ /* 0x020fc80003f65270 */
[----:B------:R-:W-:Y:S02]  /*0430*/  P2R R0, PR, RZ, 0x8 ;  /* 0x00000008ff007803 */ /* 0x000fe40000000000 */
[----:B------:R-:W-:-:S04]  /*0440*/  SHF.R.S32.HI R0, RZ, 0x1f, R5 ;  /* 0x0000001fff007819 */ /* 0x000fc80000011405 */
[----:B------:R-:W-:Y:S01]  /*0450*/  LEA.HI R0, R0, R5, RZ, 0x2 ;  /* 0x0000000500007211 */ /* 0x000fe200078f10ff */
[----:B------:R-:W-:Y:S01]  /*0460*/  VOTEU.ALL UP0, P0 ;  /* 0x00000000003f7886 */ /* 0x000fe20000000000 */
[----:B------:R-:W-:Y:S01]  /*0470*/  VOTEU.ALL UP1, P0 ;  /* 0x00000000003f7886 */ /* 0x000fe20000020000 */
[----:B------:R-:W2:Y:S01]  /*0480*/  @P3 LDC R17, c[0x0][0x10] ;  /* 0x00000400ff113b82 */ /* 0x000ea20000000800 */
[----:B------:R-:W-:Y:S01]  /*0490*/  LOP3.LUT R0, R0, 0xfffffffc, RZ, 0xc0, !PT ;  /* 0xfffffffc00007812 */ /* 0x000fe200078ec0ff */
[----:B-1----:R-:W-:Y:S01]  /*04a0*/  @P3 IMAD.MOV.U32 R8, RZ, RZ, R3 ;  /* 0x000000ffff083224 */ /* 0x002fe200078e0003 */
[----:B------:R-:W-:Y:S01]  /*04b0*/  @!UP0 UMOV UR6, 0x400 ;  /* 0x0000040000068882 */ /* 0x000fe20000000000 */
[----:B------:R-:W-:-:S04]  /*04c0*/  @!UP0 UIADD3 UR4, -UR4, 0x100000, URZ ;  /* 0x0010000004048890 */ /* 0x000fc8000fffe13f */
[----:B------:R-:W-:Y:S02]  /*04d0*/  @!UP0 USHF.L.U32 UR5, UR4, 0xb, URZ ;  /* 0x0000000b04058899 */ /* 0x000fe4000800063f */
[----:B------:R-:W-:Y:S01]  /*04e0*/  @!UP0 USHF.L.U32 UR4, UR4, 0x1, URZ ;  /* 0x0000000104048899 */ /* 0x000fe2000800063f */
[----:B------:R-:W-:Y:S02]  /*04f0*/  @P3 IMAD.MOV.U32 R9, RZ, RZ, RZ ;  /* 0x000000ffff093224 */ /* 0x000fe400078e00ff */
[----:B------:R-:W-:Y:S01]  /*0500*/  IMAD.IADD R0, R5, 0x1, -R0 ;  /* 0x0000000105007824 */ /* 0x000fe200078e0a00 */
[----:B------:R-:W0:Y:S01]  /*0510*/  @!UP0 S2UR UR7, SR_CgaCtaId ;  /* 0x00000000000789c3 */ /* 0x000e220000008800 */
[----:B------:R-:W-:-:S03]  /*0520*/  @P3 IMAD.MOV.U32 R5, RZ, RZ, RZ ;  /* 0x000000ffff053224 */ /* 0x000fc600078e00ff */
[----:B------:R-:W-:-:S04]  /*0530*/  ISETP.NE.AND P1, PT, R0, 0x3, PT ;  /* 0x000000030000780c */ /* 0x000fc80003f25270 */
[----:B------:R-:W1:Y:S01]  /*0540*/  @!P3 LDC R11, c[0x0][0xc] ;  /* 0x00000300ff0bbb82 */ /* 0x000e620000000800 */
[----:B--2---:R-:W-:-:S04]  /*0550*/  @P3 IMAD.WIDE.U32 R16, R6, R17, R8 ;  /* 0x0000001106103225 */ /* 0x004fc800078e0008 */
[----:B------:R-:W-:Y:S01]  /*0560*/  @P3 IMAD.IADD R17, R17, 0x1, R5 ;  /* 0x0000000111113824 */ /* 0x000fe200078e0205 */
[----:B------:R-:W-:Y:S01]  /*0570*/  LOP3.LUT R5, R4, 0x7f, RZ, 0xc0, !PT ;  /* 0x0000007f04057812 */ /* 0x000fe200078ec0ff */
[----:B0-----:R-:W-:Y:S01]  /*0580*/  @!UP0 ULEA UR8, UR7, UR6, 0x18 ;  /* 0x0000000607088291 */ /* 0x001fe2000f8ec03f */
[----:B------:R-:W-:Y:S02]  /*0590*/  VOTEU.ALL UP0, P0 ;  /* 0x00000000003f7886 */ /* 0x000fe40000000000 */
[----:B------:R-:W-:Y:S01]  /*05a0*/  ULDC UR6, c[0x0][0xc] ;  /* 0x0000030000067ab9 */ /* 0x000fe20000000800 */
[----:B------:R-:W-:Y:S01]  /*05b0*/  ISETP.EQ.OR P0, PT, R0, RZ, !P1 ;  /* 0x000000ff0000720c */ /* 0x000fe20004f02670 */
[----:B------:R-:W-:-:S03]  /*05c0*/  ULDC UR7, c[0x0][0x10] ;  /* 0x0000040000077ab9 */ /* 0x000fc60000000800 */
[C---:B------:R-:W-:Y:S01]  /*05d0*/  ISETP.EQ.AND P0, PT, R10.reuse, RZ, P0 ;  /* 0x000000ff0a00720c */ /* 0x040fe20000702270 */
[----:B------:R-:W-:Y:S02]  /*05e0*/  VIADD R10, R10, 0xffffffff ;  /* 0xffffffff0a0a7836 */ /* 0x000fe40000000000 */
[----:B-1----:R-:W-:Y:S01]  /*05f0*/  @!P3 IMAD.WIDE.U32 R8, R11, R3, R6 ;  /* 0x000000030b08b225 */ /* 0x002fe200078e0006 */
[----:B------:R-:W0:Y:S02]  /*0600*/  FENCE.VIEW.ASYNC.S ;  /* 0x00000000000073c6 */ /* 0x000e240000000000 */
[----:B0-----:R-:W3:Y:S01]  /*0610*/  @!UP0 SYNCS.EXCH.64 URZ, [UR8+0x90], UR4 ;  /* 0x00009004083f85b2 */ /* 0x001ee20008000100 */
[----:B------:R-:W-:Y:S02]  /*0620*/  SEL R18, RZ, 0x1, !P0 ;  /* 0x00000001ff127807 */ /* 0x000fe40004000000 */
[----:B------:R-:W-:Y:S01]  /*0630*/  ISETP.GE.U32.AND P1, PT, R10, 0x2, PT ;  /* 0x000000020a00780c */ /* 0x000fe20003f26070 */
[----:B------:R-:W-:-:S02]  /*0640*/  @!P3 IMAD.MOV.U32 R16, RZ, RZ, R8 ;  /* 0x000000ffff10b224 */ /* 0x000fc400078e0008 */
[----:B------:R-:W-:Y:S01]  /*0650*/  @!P3 IMAD.MOV.U32 R17, RZ, RZ, R9 ;  /* 0x000000ffff11b224 */ /* 0x000fe200078e0009 */
[----:B------:R-:W-:Y:S01]  /*0660*/  SEL R18, R18, 0x2, P1 ;  /* 0x0000000212127807 */ /* 0x000fe20000800000 */
[----:B------:R0:W3:Y:S01]  /*0670*/  @!UP1 SYNCS.EXCH.64 URZ, [UR8+0x98], UR4 ;  /* 0x00009804083f95b2 */ /* 0x0000e20008000100 */
[----:B------:R-:W-:Y:S01]  /*0680*/  NOP ;  /* 0x0000000000007918 */ /* 0x000fe20000000000 */
[----:B0-----:R-:W-:-:S03]  /*0690*/  UIMAD.WIDE.U32 UR4, UR6, UR7, URZ ;  /* 0x00000007060472a5 */ /* 0x001fc6000f8e003f */
[----:B------:R-:W-:Y:S02]  /*06a0*/  ULDC UR6, c[0x0][0x14] ;  /* 0x0000050000067ab9 */ /* 0x000fe40000000800 */
[----:B------:R-:W-:Y:S02]  /*06b0*/  UIMAD.WIDE.U32 UR36, UR4, UR6, URZ ;  /* 0x00000006042472a5 */ /* 0x000fe4000f8e003f */
[----:B------:R-:W-:-:S04]  /*06c0*/  UIMAD UR42, UR5, UR6, URZ ;  /* 0x00000006052a72a4 */ /* 0x000fc8000f8e023f */
[----:B------:R-:W-:Y:S01]  /*06d0*/  UIADD3 UR42, UR37, UR42, URZ ;  /* 0x0000002a252a7290 */ /* 0x000fe2000fffe03f */
[----:B---34-:R-:W-:Y:S06]  /*06e0*/  BAR.SYNC.DEFER_BLOCKING 0x0 ;  /* 0x0000000000007b1d */ /* 0x018fec0000010000 */
[----:B------:R-:W-:Y:S05]  /*06f0*/  @!P2 BRA `(.L_x_4) ;  /* 0x0000007400b0a947 */ /* 0x000fea0003800000 */
[----:B------:R-:W-:-:S13]  /*0700*/  ISETP.GT.U32.AND P0, PT, R10, 0x1, PT ;  /* 0x000000010a00780c */ /* 0x000fda0003f04070 */
[----:B------:R-:W-:Y:S05]  /*0710*/  @P0 EXIT ;  /* 0x000000000000094d */ /* 0x000fea0003800000 */
[----:B------:R-:W-:Y:S01]  /*0720*/  ULDC.64 UR4, c[0x0][0x650] ;  /* 0x0001940000047ab9 */ /* 0x000fe20000000a00 */
[----:B------:R-:W-:Y:S01]  /*0730*/  PRMT R0, RZ, 0x7610, R0 ;  /* 0x00007610ff007816 */ /* 0x000fe20000000000 */
[----:B------:R-:W-:Y:S01]  /*0740*/  IMAD.MOV.U32 R105, RZ, RZ, -0x1 ;  /* 0xffffffffff697424 */ /* 0x000fe200078e00ff */
[----:B------:R-:W-:Y:S01]  /*0750*/  ISETP.GE.U32.AND P0, PT, R16, UR4, PT ;  /* 0x0000000410007c0c */ /* 0x000fe2000bf06070 */
[----:B------:R-:W-:Y:S02]  /*0760*/  IMAD.MOV.U32 R103, RZ, RZ, -0x1 ;  /* 0xffffffffff677424 */ /* 0x000fe400078e00ff */
[----:B------:R-:W-:Y:S01]  /*0770*/  IMAD.MOV.U32 R19, RZ, RZ, -0x1 ;  /* 0xffffffffff137424 */ /* 0x000fe200078e00ff */
[----:B------:R-:W-:-:S13]  /*0780*/  ISETP.GE.U32.AND.EX P0, PT, R17, UR5, PT, P0 ;  /* 0x0000000511007c0c */ /* 0x000fda000bf06100 */
[----:B------:R-:W-:Y:S05]  /*0790*/  @P0 BRA `(.L_x_5) ;  /* 0x0000000400580947 */ /* 0x000fea0003800000 */
[----:B------:R-:W0:Y:S01]  /*07a0*/  LDC.64 R20, c[0x0][0x628] ;  /* 0x00018a00ff147b82 */ /* 0x000e220000000a00 */
[----:B------:R-:W-:Y:S02]  /*07b0*/  IMAD.MOV.U32 R8, RZ, RZ, R16 ;  /* 0x000000ffff087224 */ /* 0x000fe400078e0010 */
[----:B------:R-:W-:-:S05]  /*07c0*/  IMAD.MOV.U32 R9, RZ, RZ, R17 ;  /* 0x000000ffff097224 */ /* 0x000fca00078e0011 */
[----:B------:R-:W1:Y:S08]  /*07d0*/  LDC R0, c[0x0][0x630] ;  /* 0x00018c00ff007b82 */ /* 0x000e700000000800 */
[----:B------:R-:W2:Y:S01]  /*07e0*/  LDC.64 R22, c[0x0][0x620] ;  /* 0x00018800ff167b82 */ /* 0x000ea20000000a00 */
[----:B0-----:R-:W-:-:S04]  /*07f0*/  ISETP.NE.U32.AND P0, PT, R20, RZ, PT ;  /* 0x000000ff1400720c */ /* 0x001fc80003f05070 */
[----:B------:R-:W-:-:S13]  /*0800*/  ISETP.NE.AND.EX P0, PT, R21, RZ, PT, P0 ;  /* 0x000000ff1500720c */ /* 0x000fda0003f05300 */
[----:B-12---:R-:W-:Y:S05]  /*0810*/  @!P0 BRA `(.L_x_6) ;  /* 0x0000000000288947 */ /* 0x006fea0003800000 */
[----:B------:R-:W0:Y:S02]  /*0820*/  LDC R13, c[0x0][0x634] ;  /* 0x00018d00ff0d7b82 */ /* 0x000e240000000800 */
[----:B0-----:R-:W-:-:S05]  /*0830*/  IADD3 R13, P0, R16, R13, RZ ;  /* 0x0000000d100d7210 */ /* 0x001fca0007f1e0ff */
[----:B------:R-:W-:-:S04]  /*0840*/  IMAD.X R15, RZ, RZ, R17, P0 ;  /* 0x000000ffff0f7224 */ /* 0x000fc800000e0611 */
[----:B------:R-:W-:-:S04]  /*0850*/  IMAD.WIDE.U32 R8, R15, R20, RZ ;  /* 0x000000140f087225 */ /* 0x000fc800078e00ff */
[----:B------:R-:W-:-:S04]  /*0860*/  IMAD.WIDE.U32 R10, P0, R13, R21, R8 ;  /* 0x000000150d0a7225 */ /* 0x000fc80007800008 */
[----:B------:R-:W-:-:S04]  /*0870*/  IMAD.WIDE.U32 R8, R13, R20, RZ ;  /* 0x000000140d087225 */ /* 0x000fc800078e00ff */
[----:B------:R-:W-:Y:S01]  /*0880*/  IMAD.X R13, RZ, RZ, RZ, P0 ;  /* 0x000000ffff0d7224 */ /* 0x000fe200000e06ff */
[----:B------:R-:W-:Y:S01]  /*0890*/  IADD3 RZ, P0, R9, R10, RZ ;  /* 0x0000000a09ff7210 */ /* 0x000fe20007f1e0ff */
[----:B------:R-:W-:-:S04]  /*08a0*/  IMAD.MOV.U32 R12, RZ, RZ, R11 ;  /* 0x000000ffff0c7224 */ /* 0x000fc800078e000b */
[----:B------:R-:W-:-:S08]  /*08b0*/  IMAD.WIDE.U32.X R8, R15, R21, R12, P0 ;  /* 0x000000150f087225 */ /* 0x000fd000000e040c */
.L_x_6:
[-CC-:B------:R-:W-:Y:S01]  /*08c0*/  SHF.R.U64 R25, R8, R0.reuse, R9.reuse ;  /* 0x0000000008197219 */ /* 0x180fe20000001209 */
[----:B------:R-:W0:Y:S01]  /*08d0*/  LDC R12, c[0x0][0x618] ;  /* 0x00018600ff0c7b82 */ /* 0x000e220000000800 */
[----:B------:R-:W-:Y:S01]  /*08e0*/  SHF.R.U32.HI R7, RZ, R0, R9 ;  /* 0x00000000ff077219 */ /* 0x000fe20000011609 */
[----:B------:R-:W-:Y:S01]  /*08f0*/  ULDC UR4, c[0x0][0x150] ;  /* 0x0000540000047ab9 */ /* 0x000fe20000000800 */
[----:B------:R-:W-:Y:S02]  /*0900*/  IADD3 R11, P0, RZ, -R25, RZ ;  /* 0x80000019ff0b7210 */ /* 0x000fe40007f1e0ff */
[----:B------:R-:W-:-:S03]  /*0910*/  I2FP.F32.U32 R0, R6 ;  /* 0x0000000600007245 */ /* 0x000fc60000201000 */
[----:B------:R-:W1:Y:S01]  /*0920*/  LDC.64 R30, c[0x0][0x640] ;  /* 0x00019000ff1e7b82 */ /* 0x000e620000000a00 */
[----:B------:R-:W-:Y:S02]  /*0930*/  IMAD.X R13, RZ, RZ, ~R7, P0 ;  /* 0x000000ffff0d7224 */ /* 0x000fe400000e0e07 */
[----:B------:R-:W-:Y:S01]  /*0940*/  FMUL R0, R0, UR4 ;  /* 0x0000000400007c20 */ /* 0x000fe20008400000 */
[----:B------:R-:W-:Y:S01]  /*0950*/  IMAD.WIDE.U32 R8, R11, R22, R16 ;  /* 0x000000160b087225 */ /* 0x000fe200078e0010 */
[----:B------:R-:W-:-:S03]  /*0960*/  ULDC UR4, c[0x0][0x154] ;  /* 0x0000550000047ab9 */ /* 0x000fc60000000800 */
[----:B------:R-:W-:Y:S01]  /*0970*/  IMAD R10, R13, R22, RZ ;  /* 0x000000160d0a7224 */ /* 0x000fe200078e02ff */
[----:B------:R-:W2:Y:S01]  /*0980*/  LDC R7, c[0x0][0x144] ;  /* 0x00005100ff077b82 */ /* 0x000ea20000000800 */
[----:B------:R-:W3:Y:S02]  /*0990*/  F2I.U32.TRUNC.NTZ R0, R0 ;  /* 0x0000000000007305 */ /* 0x000ee4000020f000 */
[----:B------:R-:W-:-:S04]  /*09a0*/  IMAD R11, R11, R23, R10 ;  /* 0x000000170b0b7224 */ /* 0x000fc800078e020a */
[----:B------:R-:W-:Y:S01]  /*09b0*/  IMAD.IADD R9, R9, 0x1, R11 ;  /* 0x0000000109097824 */ /* 0x000fe200078e020b */
[----:B------:R-:W4:Y:S01]  /*09c0*/  LDC R24, c[0x0][0x608] ;  /* 0x00018200ff187b82 */ /* 0x000f220000000800 */
[----:B------:R-:W-:-:S03]  /*09d0*/  IMAD.MOV.U32 R11, RZ, RZ, -0x1 ;  /* 0xffffffffff0b7424 */ /* 0x000fc600078e00ff */
[-CC-:B0-----:R-:W-:Y:S02]  /*09e0*/  SHF.R.U64 R22, R8, R12.reuse, R9.reuse ;  /* 0x0000000c08167219 */ /* 0x181fe40000001209 */
[----:B------:R-:W-:Y:S02]  /*09f0*/  I2FP.F32.U32 R8, R3 ;  /* 0x0000000300087245 */ /* 0x000fe40000201000 */
[----:B------:R-:W0:Y:S01]  /*0a00*/  LDC R28, c[0x0][0x658] ;  /* 0x00019600ff1c7b82 */ /* 0x000e220000000800 */
[----:B-1----:R-:W-:Y:S01]  /*0a10*/  ISETP.NE.U32.AND P0, PT, R30, RZ, PT ;  /* 0x000000ff1e00720c */ /* 0x002fe20003f05070 */
[----:B---3--:R-:W-:Y:S02]  /*0a20*/  IMAD.MOV R10, RZ, RZ, -R0 ;  /* 0x000000ffff0a7224 */ /* 0x008fe400078e0a00 */
[----:B------:R-:W-:Y:S01]  /*0a30*/  FMUL R8, R8, UR4 ;  /* 0x0000000408087c20 */ /* 0x000fe20008400000 */
[----:B------:R-:W-:Y:S02]  /*0a40*/  SHF.R.U32.HI R9, RZ, R12, R9 ;  /* 0x0000000cff097219 */ /* 0x000fe40000011609 */
[----:B------:R-:W-:Y:S01]  /*0a50*/  ISETP.NE.AND.EX P0, PT, R31, RZ, PT, P0 ;  /* 0x000000ff1f00720c */ /* 0x000fe20003f05300 */
[----:B------:R1:W3:Y:S01]  /*0a60*/  F2I.U32.TRUNC.NTZ R15, R8 ;  /* 0x00000008000f7305 */ /* 0x0002e2000020f000 */
[----:B------:R-:W1:Y:S01]  /*0a70*/  LDC R20, c[0x0][0x148] ;  /* 0x00005200ff147b82 */ /* 0x000e620000000800 */
[----:B--2---:R-:W-:-:S07]  /*0a80*/  IMAD R0, R7, R10, R6 ;  /* 0x0000000a07007224 */ /* 0x004fce00078e0206 */
[----:B------:R-:W2:Y:S01]  /*0a90*/  LDC R26, c[0x0][0x600] ;  /* 0x00018000ff1a7b82 */ /* 0x000ea20000000800 */
[-CC-:B----4-:R-:W-:Y:S02]  /*0aa0*/  SHF.R.U64 R32, R22, R24.reuse, R9.reuse ;  /* 0x0000001816207219 */ /* 0x190fe40000001209 */
[----:B------:R-:W-:Y:S01]  /*0ab0*/  SHF.R.U32.HI R7, RZ, R24, R9 ;  /* 0x00000018ff077219 */ /* 0x000fe20000011609 */
[----:B------:R-:W-:-:S04]  /*0ac0*/  IMAD.MOV.U32 R9, RZ, RZ, 0x1 ;  /* 0x00000001ff097424 */ /* 0x000fc800078e00ff */
[----:B------:R-:W4:Y:S01]  /*0ad0*/  LDC R21, c[0x0][0x648] ;  /* 0x00019200ff157b82 */ /* 0x000f220000000800 */
[-C--:B0-----:R-:W-:Y:S02]  /*0ae0*/  SHF.L.U32 R6, R11, R28.reuse, RZ ;  /* 0x0000001c0b067219 */ /* 0x081fe400000006ff */
[--C-:B------:R-:W-:Y:S02]  /*0af0*/  SHF.R.U64 R24, R32, R28, R7.reuse ;  /* 0x0000001c20187219 */ /* 0x100fe40000001207 */
[----:B------:R-:W-:Y:S02]  /*0b00*/  LOP3.LUT R13, RZ, R6, RZ, 0x33, !PT ;  /* 0x00000006ff0d7212 */ /* 0x000fe400078e33ff */
[-C--:B------:R-:W-:Y:S01]  /*0b10*/  SHF.R.U32.HI R7, RZ, R28.reuse, R7 ;  /* 0x0000001cff077219 */ /* 0x080fe20000011607 */
[----:B------:R-:W0:Y:S01]  /*0b20*/  LDC R23, c[0x0][0x638] ;  /* 0x00018e00ff177b82 */ /* 0x000e220000000800 */
[----:B------:R-:W-:Y:S01]  /*0b30*/  SHF.L.U32 R12, R9, R28, RZ ;  /* 0x0000001c090c7219 */ /* 0x000fe200000006ff */
[----:B------:R-:W-:-:S06]  /*0b40*/  IMAD.MOV.U32 R6, RZ, RZ, R24 ;  /* 0x000000ffff067224 */ /* 0x000fcc00078e0018 */
[----:B------:R-:W0:Y:S01]  /*0b50*/  LDC R105, c[0x0][0x610] ;  /* 0x00018400ff697b82 */ /* 0x000e220000000800 */
[----:B-1-3--:R-:W-:Y:S05]  /*0b60*/  @!P0 BRA `(.L_x_7) ;  /* 0x0000000000288947 */ /* 0x00afea0003800000 */
[----:B------:R-:W1:Y:S02]  /*0b70*/  LDC R11, c[0x0][0x64c] ;  /* 0x00019300ff0b7b82 */ /* 0x000e640000000800 */
[----:B-1----:R-:W-:-:S05]  /*0b80*/  IADD3 R11, P0, R24, R11, RZ ;  /* 0x0000000b180b7210 */ /* 0x002fca0007f1e0ff */
        /* <DEDUP_REMOVED lines=8> */
.L_x_7:
[----:B----4-:R-:W-:Y:S01]  /*0c10*/  SHF.R.U64 R6, R6, R21, R7 ;  /* 0x0000001506067219 */ /* 0x010fe20000001207 */
[----:B--2---:R-:W-:Y:S01]  /*0c20*/  VIADD R7, R26, 0xffffffff ;  /* 0xffffffff1a077836 */ /* 0x004fe20000000000 */
[----:B------:R-:W-:Y:S01]  /*0c30*/  LOP3.LUT R13, R32, R13, RZ, 0xc0, !PT ;  /* 0x0000000d200d7212 */ /* 0x000fe200078ec0ff */
[----:B------:R-:W-:Y:S02]  /*0c40*/  IMAD.MOV R15, RZ, RZ, -R15 ;  /* 0x000000ffff0f7224 */ /* 0x000fe400078e0a0f */
[----:B------:R-:W-:Y:S02]  /*0c50*/  IMAD.MOV R8, RZ, RZ, -R6 ;  /* 0x000000ffff087224 */ /* 0x000fe400078e0a06 */
[----:B------:R-:W-:Y:S01]  /*0c60*/  IMAD R13, R12, R6, R13 ;  /* 0x000000060c0d7224 */ /* 0x000fe200078e020d */
[----:B------:R-:W-:Y:S01]  /*0c70*/  LOP3.LUT R6, R22, R7, RZ, 0xc0, !PT ;  /* 0x0000000716067212 */ /* 0x000fe200078ec0ff */
[----:B------:R-:W-:Y:S02]  /*0c80*/  @P3 IMAD R0, R20, R15, R3 ;  /* 0x0000000f14003224 */ /* 0x000fe400078e0203 */
[----:B0-----:R-:W-:-:S02]  /*0c90*/  IMAD R3, R8, R23, R24 ;  /* 0x0000001708037224 */ /* 0x001fc400078e0218 */
[----:B------:R-:W-:Y:S02]  /*0ca0*/  IMAD R105, R13, R105, R0 ;  /* 0x000000690d697224 */ /* 0x000fe400078e0200 */
[----:B------:R-:W-:Y:S02]  /*0cb0*/  IMAD R6, R3, R26, R6 ;  /* 0x0000001a03067224 */ /* 0x000fe400078e0206 */
[----:B------:R-:W-:Y:S02]  /*0cc0*/  IMAD.MOV.U32 R0, RZ, RZ, 0x1 ;  /* 0x00000001ff007424 */ /* 0x000fe400078e00ff */
[----:B------:R-:W-:Y:S01]  /*0cd0*/  IMAD.MOV.U32 R19, RZ, RZ, R25 ;  /* 0x000000ffff137224 */ /* 0x000fe200078e0019 */
[----:B------:R-:W-:Y:S02]  /*0ce0*/  SEL R103, R6, R105, !P3 ;  /* 0x0000006906677207 */ /* 0x000fe40005800000 */
[----:B------:R-:W-:-:S07]  /*0cf0*/  SEL R105, R105, R6, !P3 ;  /* 0x0000000669697207 */ /* 0x000fce0005800000 */
.L_x_5:
[----:B------:R-:W-:-:S08]  /*0d00*/  NOP ;  /* 0x0000000000007918 */ /* 0x000fd00000000000 */
[----:B------:R-:W0:Y:S02]  /*0d10*/  USETMAXREG.TRY_ALLOC.CTAPOOL UP0, 0xe8 ;  /* 0x000000e8000079c8 */ /* 0x000e240008000600 */
[----:B0-----:R-:W-:-:S13]  /*0d20*/  PLOP3.LUT P0, PT, PT, PT, UP0, 0x80, 0x0 ;  /* 0x000000000000781c */ /* 0x001fda0003f0f008 */
[----:B------:R-:W-:Y:S05]  /*0d30*/  @!P0 BRA `(.L_x_5) ;  /* 0xfffffffc00f08947 */ /* 0x000fea000383ffff */
[----:B------:R-:W-:Y:S01]  /*0d40*/  ULDC.64 UR4, c[0x0][0x598] ;  /* 0x0001660000047ab9 */ /* 0x000fe20000000a00 */
[----:B------:R-:W-:Y:S01]  /*0d50*/  ULDC.64 UR38, c[0x0][0x208] ;  /* 0x0000820000267ab9 */ /* 0x000fe20000000a00 */
[----:B------:R-:W-:-:S04]  /*0d60*/  ISETP.NE.U32.AND P0, PT, RZ, UR4, PT ;  /* 0x00000004ff007c0c */ /* 0x000fc8000bf05070 */
[----:B------:R-:W-:-:S13]  /*0d70*/  ISETP.NE.AND.EX P0, PT, RZ, UR5, PT, P0 ;  /* 0x00000005ff007c0c */ /* 0x000fda000bf05300 */
[----:B------:R-:W-:Y:S05]  /*0d80*/  @!P0 BRA `(.L_x_8) ;  /* 0x00000000001c8947 */ /* 0x000fea0003800000 */
[----:B------:R-:W0:Y:S02]  /*0d90*/  LDC.64 R6, c[0x0][0x598] ;  /* 0x00016600ff067b82 */ /* 0x000e240000000a00 */
[----:B0-----:R-:W2:Y:S02]  /*0da0*/  LDG.E.64 R6, desc[UR38][R6.64] ;  /* 0x0000002606067981 */ /* 0x001ea4000c1e1b00 */
[----:B--2---:R-:W-:-:S04]  /*0db0*/  ISETP.NE.U32.AND P0, PT, R6, RZ, PT ;  /* 0x000000ff0600720c */ /* 0x004fc80003f05070 */
[----:B------:R-:W-:-:S13]  /*0dc0*/  ISETP.NE.AND.EX P0, PT, R7, RZ, PT, P0 ;  /* 0x000000ff0700720c */ /* 0x000fda0003f05300 */
[----:B------:R-:W-:Y:S05]  /*0dd0*/  @!P0 BRA `(.L_x_8) ;  /* 0x0000000000088947 */ /* 0x000fea0003800000 */
[----:B------:R0:W5:Y:S01]  /*0de0*/  LD.E R96, desc[UR38][R6.64] ;  /* 0x0000002606607980 */ /* 0x000162000c101900 */
[----:B------:R-:W-:Y:S05]  /*0df0*/  BRA `(.L_x_9) ;  /* 0x0000000000247947 */ /* 0x000fea0003800000 */
.L_x_8:
[----:B------:R-:W-:Y:S02]  /*0e00*/  ULDC.64 UR4, c[0x0][0x588] ;  /* 0x0001620000047ab9 */ /* 0x000fe40000000a00 */
[----:B------:R-:W-:-:S04]  /*0e10*/  ISETP.NE.U32.AND P0, PT, RZ, UR4, PT ;  /* 0x00000004ff007c0c */ /* 0x000fc8000bf05070 */
[----:B------:R-:W-:-:S13]  /*0e20*/  ISETP.NE.AND.EX P0, PT, RZ, UR5, PT, P0 ;  /* 0x00000005ff007c0c */ /* 0x000fda000bf05300 */
[----:B------:R-:W-:Y:S05]  /*0e30*/  @!P0 BRA `(.L_x_10) ;  /* 0x00000000000c8947 */ /* 0x000fea0003800000 */
[----:B------:R-:W0:Y:S02]  /*0e40*/  LDC.64 R96, c[0x0][0x588] ;  /* 0x00016200ff607b82 */ /* 0x000e240000000a00 */
[----:B0-----:R1:W5:Y:S01]  /*0e50*/  LDG.E R96, desc[UR38][R96.64] ;  /* 0x0000002660607981 */ /* 0x001362000c1e1900 */
[----:B------:R-:W-:Y:S05]  /*0e60*/  BRA `(.L_x_9) ;  /* 0x0000000000087947 */ /* 0x000fea0003800000 */
.L_x_10:
[----:B------:R-:W-:Y:S02]  /*0e70*/  ULDC UR4, c[0x0][0x580] ;  /* 0x0001600000047ab9 */ /* 0x000fe40000000800 */
[----:B------:R-:W-:-:S07]  /*0e80*/  IMAD.U32 R96, RZ, RZ, UR4 ;  /* 0x00000004ff607e24 */ /* 0x000fce000f8e00ff */
.L_x_9:
[----:B------:R-:W-:Y:S02]  /*0e90*/  ULDC.64 UR4, c[0x0][0x5a0] ;  /* 0x0001680000047ab9 */ /* 0x000fe40000000a00 */
[----:B------:R-:W-:-:S04]  /*0ea0*/  ISETP.NE.U32.AND P0, PT, RZ, UR4, PT ;  /* 0x00000004ff007c0c */ /* 0x000fc8000bf05070 */
[----:B------:R-:W-:-:S13]  /*0eb0*/  ISETP.NE.AND.EX P0, PT, RZ, UR5, PT, P0 ;  /* 0x00000005ff007c0c */ /* 0x000fda000bf05300 */
[----:B------:R-:W-:Y:S05]  /*0ec0*/  @!P0 BRA `(.L_x_11) ;  /* 0x00000000001c8947 */ /* 0x000fea0003800000 */
[----:B0-----:R-:W0:Y:S02]  /*0ed0*/  LDC.64 R6, c[0x0][0x5a0] ;  /* 0x00016800ff067b82 */ /* 0x001e240000000a00 */
[----:B0-----:R-:W2:Y:S02]  /*0ee0*/  LDG.E.64 R6, desc[UR38][R6.64] ;  /* 0x0000002606067981 */ /* 0x001ea4000c1e1b00 */
[----:B--2---:R-:W-:-:S04]  /*0ef0*/  ISETP.NE.U32.AND P0, PT, R6, RZ, PT ;  /* 0x000000ff0600720c */ /* 0x004fc80003f05070 */
[----:B------:R-:W-:-:S13]  /*0f00*/  ISETP.NE.AND.EX P0, PT, R7, RZ, PT, P0 ;  /* 0x000000ff0700720c */ /* 0x000fda0003f05300 */
[----:B------:R-:W-:Y:S05]  /*0f10*/  @!P0 BRA `(.L_x_11) ;  /* 0x0000000000088947 */ /* 0x000fea0003800000 */
[----:B-1----:R0:W5:Y:S01]  /*0f20*/  LD.E R97, desc[UR38][R6.64] ;  /* 0x0000002606617980 */ /* 0x002162000c101900 */
[----:B------:R-:W-:Y:S05]  /*0f30*/  BRA `(.L_x_12) ;  /* 0x0000000000247947 */ /* 0x000fea0003800000 */
.L_x_11:
[----:B------:R-:W-:Y:S02]  /*0f40*/  ULDC.64 UR4, c[0x0][0x590] ;  /* 0x0001640000047ab9 */ /* 0x000fe40000000a00 */
[----:B------:R-:W-:-:S04]  /*0f50*/  ISETP.NE.U32.AND P0, PT, RZ, UR4, PT ;  /* 0x00000004ff007c0c */ /* 0x000fc8000bf05070 */
[----:B------:R-:W-:-:S13]  /*0f60*/  ISETP.NE.AND.EX P0, PT, RZ, UR5, PT, P0 ;  /* 0x00000005ff007c0c */ /* 0x000fda000bf05300 */
[----:B------:R-:W-:Y:S05]  /*0f70*/  @!P0 BRA `(.L_x_13) ;  /* 0x00000000000c8947 */ /* 0x000fea0003800000 */
[----:B0-----:R-:W1:Y:S02]  /*0f80*/  LDC.64 R6, c[0x0][0x590] ;  /* 0x00016400ff067b82 */ /* 0x001e640000000a00 */
[----:B-1----:R1:W5:Y:S01]  /*0f90*/  LDG.E R97, desc[UR38][R6.64] ;  /* 0x0000002606617981 */ /* 0x002362000c1e1900 */
[----:B------:R-:W-:Y:S05]  /*0fa0*/  BRA `(.L_x_12) ;  /* 0x0000000000087947 */ /* 0x000fea0003800000 */
.L_x_13:
[----:B------:R-:W-:Y:S02]  /*0fb0*/  ULDC UR4, c[0x0][0x584] ;  /* 0x0001610000047ab9 */ /* 0x000fe40000000800 */
[----:B-1----:R-:W-:-:S07]  /*0fc0*/  IMAD.U32 R97, RZ, RZ, UR4 ;  /* 0x00000004ff617e24 */ /* 0x002fce000f8e00ff */
.L_x_12:
[----:B------:R-:W-:-:S13]  /*0fd0*/  LOP3.LUT P0, RZ, R0, 0xff, RZ, 0xc0, !PT ;  /* 0x000000ff00ff7812 */ /* 0x000fda000780c0ff */
[----:B------:R-:W-:Y:S05]  /*0fe0*/  @!P0 EXIT ;  /* 0x000000000000894d */ /* 0x000fea0003800000 */
[----:B01----:R-:W0:Y:S01]  /*0ff0*/  LDC R6, c[0x0][0x658] ;  /* 0x00019600ff067b82 */ /* 0x003e220000000800 */
[----:B------:R-:W-:Y:S01]  /*1000*/  ULDC.64 UR6, c[0x0][0x288] ;  /* 0x0000a20000067ab9 */ /* 0x000fe20000000a00 */
[----:B------:R-:W-:Y:S01]  /*1010*/  LOP3.LUT R14, R14, 0x1, RZ, 0xc0, !PT ;  /* 0x000000010e0e7812 */ /* 0x000fe200078ec0ff */
[----:B------:R-:W-:Y:S01]  /*1020*/  UIADD3 UR4, UR7, 0x1f, URZ ;  /* 0x0000001f07047890 */ /* 0x000fe2000fffe03f */
[----:B------:R-:W-:Y:S01]  /*1030*/  SHF.R.U32.HI R0, RZ, 0x2, R4 ;  /* 0x00000002ff007819 */ /* 0x000fe20000011604 */
[----:B------:R-:W-:Y:S01]  /*1040*/  IMAD.U32 R7, RZ, RZ, UR6 ;  /* 0x00000006ff077e24 */ /* 0x000fe2000f8e00ff */
[----:B------:R-:W-:Y:S01]  /*1050*/  SHF.R.U32.HI R5, RZ, 0x1, R5 ;  /* 0x00000001ff057819 */ /* 0x000fe20000011605 */
[----:B------:R-:W-:Y:S01]  /*1060*/  USHF.R.S32.HI UR5, URZ, 0x1f, UR4 ;  /* 0x0000001f3f057899 */ /* 0x000fe20008011404 */
[----:B------:R-:W-:Y:S01]  /*1070*/  LOP3.LUT R98, R4, 0x3, RZ, 0xc0, !PT ;  /* 0x0000000304627812 */ /* 0x000fe200078ec0ff */
[----:B------:R-:W-:Y:S01]  /*1080*/  IMAD.SHL.U32 R3, R14, 0x40, RZ ;  /* 0x000000400e037824 */ /* 0x000fe200078e00ff */
[----:B------:R-:W-:Y:S01]  /*1090*/  LOP3.LUT R0, R0, 0x7, RZ, 0xc0, !PT ;  /* 0x0000000700007812 */ /* 0x000fe200078ec0ff */
[----:B------:R-:W-:Y:S01]  /*10a0*/  ULEA.HI UR5, UR5, UR4, URZ, 0x5 ;  /* 0x0000000405057291 */ /* 0x000fe2000f8f283f */
[----:B------:R-:W-:Y:S01]  /*10b0*/  LOP3.LUT R5, R5, 0x30, RZ, 0xc0, !PT ;  /* 0x0000003005057812 */ /* 0x000fe200078ec0ff */
[----:B------:R-:W-:Y:S01]  /*10c0*/  IMAD R98, R98, -0x2, R7 ;  /* 0xfffffffe62627824 */ /* 0x000fe200078e0207 */
[--C-:B------:R-:W-:Y:S01]  /*10d0*/  LOP3.LUT R22, R3, 0x40, R0.reuse, 0xe2, !PT ;  /* 0x0000004003167812 */ /* 0x100fe200078ee200 */
[----:B------:R-:W-:Y:S01]  /*10e0*/  USHF.R.S32.HI UR43, URZ, 0x5, UR5 ;  /* 0x000000053f2b7899 */ /* 0x000fe20008011405 */
[-C--:B------:R-:W-:Y:S01]  /*10f0*/  IADD3 R3, RZ, -R5.reuse, -R0 ;  /* 0x80000005ff037210 */ /* 0x080fe20007ffe800 */
[----:B------:R-:W-:Y:S01]  /*1100*/  IMAD.MOV.U32 R7, RZ, RZ, -0x1 ;  /* 0xffffffffff077424 */ /* 0x000fe200078e00ff */
[----:B------:R-:W-:Y:S01]  /*1110*/  LOP3.LUT R100, R4, 0x80, RZ, 0xc0, !PT ;  /* 0x0000008004647812 */ /* 0x000fe200078ec0ff */
[----:B------:R-:W-:Y:S01]  /*1120*/  UISETP.LT.AND UP0, UPT, UR43, 0x1, UPT ;  /* 0x000000012b00788c */ /* 0x000fe2000bf01270 */
[----:B------:R-:W-:Y:S01]  /*1130*/  LOP3.LUT R22, R22, R5, RZ, 0xfc, !PT ;  /* 0x0000000516167212 */ /* 0x000fe200078efcff */
[----:B------:R-:W-:Y:S01]  /*1140*/  IMAD R3, R14, -0x40, R3 ;  /* 0xffffffc00e037824 */ /* 0x000fe200078e0203 */
[----:B------:R-:W-:Y:S01]  /*1150*/  ULDC UR4, c[0x0][0x284] ;  /* 0x0000a10000047ab9 */ /* 0x000fe20000000800 */
[----:B------:R-:W-:Y:S01]  /*1160*/  USEL UR44, UR43, 0x1, UP0 ;  /* 0x000000012b2c7887 */ /* 0x000fe20008000000 */
[----:B0-----:R-:W-:Y:S01]  /*1170*/  SHF.L.U32 R6, R7, R6, RZ ;  /* 0x0000000607067219 */ /* 0x001fe200000006ff */
[----:B------:R-:W-:Y:S01]  /*1180*/  IMAD.SHL.U32 R99, R4, 0x2, RZ ;  /* 0x0000000204637824 */ /* 0x000fe200078e00ff */
[----:B------:R-:W-:Y:S01]  /*1190*/  LOP3.LUT R118, R18, 0x1, RZ, 0xfc, !PT ;  /* 0x0000000112767812 */ /* 0x000fe200078efcff */
[----:B------:R-:W-:Y:S01]  /*11a0*/  VIADD R102, R3, UR4 ;  /* 0x0000000403667c36 */ /* 0x000fe20008000000 */
[----:B------:R-:W-:Y:S01]  /*11b0*/  SHF.R.U32.HI R100, RZ, 0x7, R100 ;  /* 0x00000007ff647819 */ /* 0x000fe20000011664 */
[----:B------:R-:W-:Y:S01]  /*11c0*/  IMAD.MOV.U32 R23, RZ, RZ, RZ ;  /* 0x000000ffff177224 */ /* 0x000fe200078e00ff */
[----:B------:R-:W-:Y:S01]  /*11d0*/  LOP3.LUT R101, RZ, R6, RZ, 0x33, !PT ;  /* 0x00000006ff657212 */ /* 0x000fe200078e33ff */
[----:B------:R-:W-:Y:S01]  /*11e0*/  UIADD3 UR44, UR43, -UR44, URZ ;  /* 0x8000002c2b2c7290 */ /* 0x000fe2000fffe03f */
[----:B------:R-:W-:Y:S01]  /*11f0*/  UMOV UR40, URZ ;  /* 0x0000003f00287c82 */ /* 0x000fe20008000000 */
[----:B------:R-:W-:-:S10]  /*1200*/  UMOV UR41, URZ ;  /* 0x0000003f00297c82 */ /* 0x000fd40008000000 */
.L_x_169:
[----:B0-----:R-:W0:Y:S01]  /*1210*/  SHFL.IDX PT, R0, R100, RZ, 0x1f ;  /* 0x00001fff64007589 */ /* 0x001e2200000e0000 */
[----:B-1----:R-:W1:Y:S01]  /*1220*/  S2UR UR6, SR_CgaCtaId ;  /* 0x00000000000679c3 */ /* 0x002e620000008800 */
[----:B------:R-:W-:Y:S01]  /*1230*/  UMOV UR45, 0x400 ;  /* 0x00000400002d7882 */ /* 0x000fe20000000000 */
[----:B0-----:R-:W-:Y:S01]  /*1240*/  R2UR UR4, R0 ;  /* 0x00000000000472ca */ /* 0x001fe200000e0000 */
[----:B-1----:R-:W-:-:S12]  /*1250*/  ULEA UR45, UR6, UR45, 0x18 ;  /* 0x0000002d062d7291 */ /* 0x002fd8000f8ec03f */
[----:B------:R-:W-:-:S04]  /*1260*/  ULEA.HI UR5, UR4, UR4, URZ, 0x1 ;  /* 0x0000000404057291 */ /* 0x000fc8000f8f083f */
[----:B------:R-:W-:-:S04]  /*1270*/  ULOP3.LUT UR5, UR5, 0xffffe, URZ, 0xc0, !UPT ;  /* 0x000ffffe05057892 */ /* 0x000fc8000f8ec03f */
[----:B------:R-:W-:-:S03]  /*1280*/  UIADD3 UR5, UR4, -UR5, URZ ;  /* 0x8000000504057290 */ /* 0x000fc6000fffe03f */
[----:B------:R-:W-:Y:S01]  /*1290*/  ULDC UR4, c[0x0][0x28c] ;  /* 0x0000a30000047ab9 */ /* 0x000fe20000000800 */
[----:B------:R-:W-:Y:S01]  /*12a0*/  ULEA UR5, UR5, UR45, 0xc ;  /* 0x0000002d05057291 */ /* 0x000fe2000f8e603f */
[----:B------:R-:W-:-:S03]  /*12b0*/  ISETP.LT.AND P0, PT, RZ, UR4, PT ;  /* 0x00000004ff007c0c */ /* 0x000fc6000bf01270 */
[----:B------:R-:W-:-:S04]  /*12c0*/  UIADD3 UR5, UR5, 0x180, URZ ;  /* 0x0000018005057890 */ /* 0x000fc8000fffe03f */
[----:B------:R-:W-:-:S04]  /*12d0*/  USHF.R.U32.HI UR5, URZ, 0x4, UR5 ;  /* 0x000000043f057899 */ /* 0x000fc80008011605 */
[----:B------:R-:W-:-:S04]  /*12e0*/  ULOP3.LUT UR5, UR5, 0x3fff, URZ, 0xc0, !UPT ;  /* 0x00003fff05057892 */ /* 0x000fc8000f8ec03f */
[----:B------:R-:W-:Y:S01]  /*12f0*/  ULOP3.LUT UR46, UR5, 0x10000, URZ, 0xfc, !UPT ;  /* 0x00010000052e7892 */ /* 0x000fe2000f8efc3f */
[----:B--23-5:R-:W-:Y:S11]  /*1300*/  @P0 BRA `(.L_x_14) ;  /* 0x0000000000400947 */ /* 0x02cff60003800000 */
[----:B------:R-:W-:Y:S01]  /*1310*/  MOV R0, 0x0 ;  /* 0x0000000000007802 */ /* 0x000fe20000000f00 */
[----:B------:R-:W-:Y:S01]  /*1320*/  ULDC.64 UR4, c[0x4][0x68] ;  /* 0x01001a0000047ab9 */ /* 0x000fe20000000a00 */
[----:B------:R-:W-:Y:S01]  /*1330*/  ULDC.64 UR6, c[0x4][0x8] ;  /* 0x0100020000067ab9 */ /* 0x000fe20000000a00 */
[----:B------:R-:W-:Y:S01]  /*1340*/  IMAD.U32 R4, RZ, RZ, UR4 ;  /* 0x00000004ff047e24 */ /* 0x000fe2000f8e00ff */
[----:B------:R0:W1:Y:S01]  /*1350*/  LDC.64 R14, c[0x4][R0] ;  /* 0x01000000000e7b82 */ /* 0x0000620000000a00 */
[----:B------:R-:W-:Y:S01]  /*1360*/  IMAD.U32 R5, RZ, RZ, UR5 ;  /* 0x00000005ff057e24 */ /* 0x000fe2000f8e00ff */
[----:B------:R-:W-:Y:S01]  /*1370*/  ULDC.64 UR4, c[0x4][0x70] ;  /* 0x01001c0000047ab9 */ /* 0x000fe20000000a00 */
[----:B------:R-:W-:Y:S02]  /*1380*/  IMAD.U32 R10, RZ, RZ, UR6 ;  /* 0x00000006ff0a7e24 */ /* 0x000fe4000f8e00ff */
[----:B------:R-:W-:Y:S02]  /*1390*/  IMAD.U32 R6, RZ, RZ, UR4 ;  /* 0x00000004ff067e24 */ /* 0x000fe4000f8e00ff */
[----:B------:R-:W-:-:S02]  /*13a0*/  IMAD.U32 R7, RZ, RZ, UR5 ;  /* 0x00000005ff077e24 */ /* 0x000fc4000f8e00ff */
[----:B------:R-:W-:Y:S02]  /*13b0*/  IMAD.U32 R11, RZ, RZ, UR7 ;  /* 0x00000007ff0b7e24 */ /* 0x000fe4000f8e00ff */
[----:B------:R-:W-:Y:S02]  /*13c0*/  IMAD.MOV.U32 R8, RZ, RZ, 0x1e1 ;  /* 0x000001e1ff087424 */ /* 0x000fe400078e00ff */
[----:B------:R-:W-:Y:S02]  /*13d0*/  IMAD.MOV.U32 R12, RZ, RZ, 0x1 ;  /* 0x00000001ff0c7424 */ /* 0x000fe400078e00ff */
[----:B0-----:R-:W-:-:S07]  /*13e0*/  IMAD.MOV.U32 R13, RZ, RZ, RZ ;  /* 0x000000ffff0d7224 */ /* 0x001fce00078e00ff */
[----:B------:R-:W-:-:S07]  /*13f0*/  LEPC R20, `(.L_x_14) ;  /* 0x000000001014794e */ /* 0x000fce0000000000 */
[----:B-1---5:R-:W-:Y:S05]  /*1400*/  CALL.ABS.NOINC R14 ;  /* 0x000000000e007343 */ /* 0x022fea0003c00000 */
.L_x_14:
[----:B------:R-:W-:-:S13]  /*1410*/  ISETP.NE.AND P0, PT, R118, 0x3, PT ;  /* 0x000000037600780c */ /* 0x000fda0003f05270 */
[----:B------:R-:W-:Y:S05]  /*1420*/  @!P0 BRA `(.L_x_15) ;  /* 0x0000000000048947 */ /* 0x000fea0003800000 */
[----:B------:R-:W-:Y:S01]  /*1430*/  BPT.TRAP 0x1 ;  /* 0x000000040000795c */ /* 0x000fe20000300000 */
.L_x_15:
[----:B------:R-:W-:Y:S02]  /*1440*/  IMAD.U32 R3, RZ, RZ, UR41 ;  /* 0x00000029ff037e24 */ /* 0x000fe4000f8e00ff */
[----:B------:R-:W-:-:S03]  /*1450*/  IMAD.U32 R0, RZ, RZ, UR40 ;  /* 0x00000028ff007e24 */ /* 0x000fc6000f8e00ff */
[----:B------:R-:W-:Y:S02]  /*1460*/  LEA R3, R3, UR45, 0x3 ;  /* 0x0000002d03037c11 */ /* 0x000fe4000f8e18ff */
[----:B------:R-:W-:-:S04]  /*1470*/  SHF.L.U32 R0, R0, 0x1f, RZ ;  /* 0x0000001f00007819 */ /* 0x000fc800000006ff */
[----:B------:R0:W1:Y:S01]  /*1480*/  SYNCS.PHASECHK.TRANS64.TRYWAIT P1, [R3+URZ], R0 ;  /* 0x00000000030075a7 */ /* 0x000062000802017f */
[----:B------:R-:W-:Y:S05]  /*1490*/  @!P0 BRA `(.L_x_16) ;  /* 0x0000000000048947 */ /* 0x000fea0003800000 */
[----:B------:R-:W-:Y:S01]  /*14a0*/  BPT.TRAP 0x1 ;  /* 0x000000040000795c */ /* 0x000fe20000300000 */
.L_x_16:
[----:B------:R-:W-:-:S05]  /*14b0*/  IMAD.U32 R4, RZ, RZ, UR44 ;  /* 0x0000002cff047e24 */ /* 0x000fca000f8e00ff */
[----:B------:R-:W-:Y:S01]  /*14c0*/  ISETP.GE.AND P2, PT, R4, 0x1, PT ;  /* 0x000000010400780c */ /* 0x000fe20003f46270 */
[----:B-1----:R-:W-:-:S12]  /*14d0*/  @P1 BRA `(.L_x_17) ;  /* 0x0000000000081947 */ /* 0x002fd80003800000 */
[----:B------:R-:W1:Y:S02]  /*14e0*/  SYNCS.PHASECHK.TRANS64.TRYWAIT P1, [R3+URZ], R0 ;  /* 0x00000000030075a7 */ /* 0x000e64000802017f */
[----:B-1----:R-:W-:Y:S05]  /*14f0*/  @!P1 BRA `(.L_x_18) ;  /* 0x0000008000389947 */ /* 0x002fea0003800000 */
.L_x_17:
[----:B------:R-:W-:Y:S05]  /*1500*/  WARPSYNC.ALL ;  /* 0x0000000000007948 */ /* 0x000fea0003800000 */
[----:B------:R-:W-:Y:S01]  /*1510*/  UIADD3 UR4, UR45, 0x30180, URZ ;  /* 0x000301802d047890 */ /* 0x000fe2000fffe03f */
[----:B------:R-:W-:Y:S01]  /*1520*/  WARPGROUP.ARRIVE ;  /* 0x00000000000079c5 */ /* 0x000fe20000000000 */
[----:B------:R-:W-:Y:S02]  /*1530*/  UIMAD UR5, UR41, 0x600, UR46 ;  /* 0x00000600290578a4 */ /* 0x000fe4000f8e022e */
[----:B------:R-:W-:Y:S01]  /*1540*/  USHF.R.U32.HI UR4, URZ, 0x4, UR4 ;  /* 0x000000043f047899 */ /* 0x000fe20008011604 */
[----:B------:R-:W-:Y:S01]  /*1550*/  UMOV UR9, 0x80000020 ;  /* 0x8000002000097882 */ /* 0x000fe20000000000 */
[----:B------:R-:W-:-:S02]  /*1560*/  UMOV UR11, 0x80000020 ;  /* 0x80000020000b7882 */ /* 0x000fc40000000000 */
[----:B------:R-:W-:Y:S01]  /*1570*/  ULOP3.LUT UR4, UR4, 0x3fff, URZ, 0xc0, !UPT ;  /* 0x00003fff04047892 */ /* 0x000fe2000f8ec03f */
[----:B------:R-:W-:Y:S01]  /*1580*/  UMOV UR8, UR5 ;  /* 0x0000000500087c82 */ /* 0x000fe20008000000 */
[----:B------:R-:W-:Y:S02]  /*1590*/  UMOV UR17, UR9 ;  /* 0x0000000900117c82 */ /* 0x000fe40008000000 */
[----:B------:R-:W-:Y:S01]  /*15a0*/  ULOP3.LUT UR4, UR4, 0x10000, URZ, 0xfc, !UPT ;  /* 0x0001000004047892 */ /* 0x000fe2000f8efc3f */
[----:B------:R-:W-:Y:S01]  /*15b0*/  UMOV UR16, UR8 ;  /* 0x0000000800107c82 */ /* 0x000fe20008000000 */
[----:B------:R-:W-:Y:S02]  /*15c0*/  UMOV UR19, 0x80000020 ;  /* 0x8000002000137882 */ /* 0x000fe40000000000 */
[----:B------:R-:W-:Y:S01]  /*15d0*/  UIMAD UR6, UR41, 0xc0, UR4 ;  /* 0x000000c0290678a4 */ /* 0x000fe2000f8e0204 */
[----:B------:R-:W-:Y:S01]  /*15e0*/  UMOV UR12, UR8 ;  /* 0x00000008000c7c82 */ /* 0x000fe20008000000 */
[----:B------:R-:W-:-:S02]  /*15f0*/  UMOV UR13, UR9 ;  /* 0x00000009000d7c82 */ /* 0x000fc40008000000 */
[----:B------:R-:W-:Y:S02]  /*1600*/  UIADD3 UR18, UR6, 0x40, URZ ;  /* 0x0000004006127890 */ /* 0x000fe4000fffe03f */
[----:B------:R-:W-:Y:S02]  /*1610*/  UIADD3 UR14, UR6, 0x80, URZ ;  /* 0x00000080060e7890 */ /* 0x000fe4000fffe03f */
[----:B------:R-:W-:Y:S01]  /*1620*/  UMOV UR10, UR6 ;  /* 0x00000006000a7c82 */ /* 0x000fe20008000000 */
[----:B------:R-:W-:Y:S01]  /*1630*/  UMOV UR15, 0x80000020 ;  /* 0x80000020000f7882 */ /* 0x000fe20000000000 */
[----:B------:R-:W-:Y:S01]  /*1640*/  HGMMA.64x16x16.F32.BF16 R88, gdesc[UR8], RZ, !UPT, gsb0 ;  /* 0x00200000085879f0 */ /* 0x000fe2000c0018ff */
[----:B------:R-:W-:Y:S02]  /*1650*/  UIADD3 UR7, UR5, 0x200, URZ ;  /* 0x0000020005077890 */ /* 0x000fe4000fffe03f */
[----:B------:R-:W-:Y:S02]  /*1660*/  WARPGROUP.DEPBAR.LE gsb0, 0x0 ;  /* 0x00008000000079c5 */ /* 0x000fe40000010000 */
[----:B------:R-:W-:-:S06]  /*1670*/  WARPGROUP.ARRIVE ;  /* 0x00000000000079c5 */ /* 0x000fcc0000000000 */
[----:B------:R-:W-:Y:S03]  /*1680*/  HGMMA.64x16x16.F32.BF16 R64, gdesc[UR16], RZ, !UPT, gsb0 ;  /* 0x00200000104079f0 */ /* 0x000fe6000c0018ff */
[----:B------:R-:W-:Y:S02]  /*1690*/  WARPGROUP.DEPBAR.LE gsb0, 0x0 ;  /* 0x00008000000079c5 */ /* 0x000fe40000010000 */
[----:B------:R-:W-:-:S06]  /*16a0*/  WARPGROUP.ARRIVE ;  /* 0x00000000000079c5 */ /* 0x000fcc0000000000 */
[----:B------:R-:W-:Y:S01]  /*16b0*/  HGMMA.64x16x16.F32.BF16 R40, gdesc[UR12], RZ, !UPT, gsb0 ;  /* 0x002000000c2879f0 */ /* 0x000fe2000c0018ff */
[----:B------:R-:W-:Y:S01]  /*16c0*/  UMOV UR12, UR7 ;  /* 0x00000007000c7c82 */ /* 0x000fe20008000000 */
[----:B------:R-:W-:Y:S01]  /*16d0*/  UMOV UR13, 0x80000020 ;  /* 0x80000020000d7882 */ /* 0x000fe20000000000 */
[----:B------:R-:W-:Y:S01]  /*16e0*/  UMOV UR16, UR12 ;  /* 0x0000000c00107c82 */ /* 0x000fe20008000000 */
[----:B------:R-:W-:Y:S01]  /*16f0*/  UMOV UR17, UR13 ;  /* 0x0000000d00117c82 */ /* 0x000fe20008000000 */
[----:B------:R-:W-:Y:S01]  /*1700*/  UMOV UR8, UR12 ;  /* 0x0000000c00087c82 */ /* 0x000fe20008000000 */
[----:B------:R-:W-:Y:S01]  /*1710*/  UMOV UR9, UR13 ;  /* 0x0000000d00097c82 */ /* 0x000fe20008000000 */
[----:B------:R-:W-:Y:S01]  /*1720*/  UIADD3 UR7, UR5, 0x400, URZ ;  /* 0x0000040005077890 */ /* 0x000fe2000fffe03f */
[----:B------:R-:W-:Y:S02]  /*1730*/  WARPGROUP.DEPBAR.LE gsb0, 0x0 ;  /* 0x00008000000079c5 */ /* 0x000fe40000010000 */
[----:B------:R-:W-:-:S06]  /*1740*/  WARPGROUP.ARRIVE ;  /* 0x00000000000079c5 */ /* 0x000fcc0000000000 */
[----:B------:R-:W-:Y:S03]  /*1750*/  HGMMA.64x16x16.F32.BF16 R32, gdesc[UR12], RZ, !UPT, gsb0 ;  /* 0x002000000c2079f0 */ /* 0x000fe6000c0018ff */
        /* <DEDUP_REMOVED lines=10> */
[----:B------:R-:W-:Y:S02]  /*1800*/  WARPGROUP.DEPBAR.LE gsb0, 0x0 ;  /* 0x00008000000079c5 */ /* 0x000fe40000010000 */
[----:B------:R-:W-:-:S06]  /*1810*/  WARPGROUP.ARRIVE ;  /* 0x00000000000079c5 */ /* 0x000fcc0000000000 */
[----:B------:R-:W-:Y:S01]  /*1820*/  HGMMA.64x16x16.F32.BF16 R72, gdesc[UR8], RZ, !UPT, gsb0 ;  /* 0x00200000084879f0 */ /* 0x000fe2000c0018ff */
[----:B------:R-:W-:Y:S01]  /*1830*/  UMOV UR10, UR14 ;  /* 0x0000000e000a7c82 */ /* 0x000fe20008000000 */
[----:B------:R-:W-:Y:S01]  /*1840*/  UMOV UR11, UR15 ;  /* 0x0000000f000b7c82 */ /* 0x000fe20008000000 */
[----:B------:R-:W-:Y:S01]  /*1850*/  UIADD3 UR14, UR6, 0x42, URZ ;  /* 0x00000042060e7890 */ /* 0x000fe2000fffe03f */
[----:B------:R-:W-:Y:S01]  /*1860*/  UMOV UR15, 0x80000020 ;  /* 0x80000020000f7882 */ /* 0x000fe20000000000 */
[----:B------:R-:W-:Y:S02]  /*1870*/  WARPGROUP.DEPBAR.LE gsb0, 0x0 ;  /* 0x00008000000079c5 */ /* 0x000fe40000010000 */
[----:B------:R-:W-:-:S06]  /*1880*/  WARPGROUP.ARRIVE ;  /* 0x00000000000079c5 */ /* 0x000fcc0000000000 */
[----:B------:R-:W-:Y:S01]  /*1890*/  HGMMA.64x16x16.F32.BF16 R48, gdesc[UR16], RZ, !UPT, gsb0 ;  /* 0x00200000103079f0 */ /* 0x000fe2000c0018ff */
[----:B------:R-:W-:Y:S01]  /*18a0*/  UIADD3 UR18, UR6, 0x82, URZ ;  /* 0x0000008206127890 */ /* 0x000fe2000fffe03f */
[----:B------:R-:W-:Y:S01]  /*18b0*/  UMOV UR19, 0x80000020 ;  /* 0x8000002000137882 */ /* 0x000fe20000000000 */
[----:B------:R-:W-:Y:S02]  /*18c0*/  WARPGROUP.DEPBAR.LE gsb0, 0x0 ;  /* 0x00008000000079c5 */ /* 0x000fe40000010000 */
[----:B------:R-:W-:-:S06]  /*18d0*/  WARPGROUP.ARRIVE ;  /* 0x00000000000079c5 */ /* 0x000fcc0000000000 */
[----:B------:R-:W-:Y:S01]  /*18e0*/  HGMMA.64x16x16.F32.BF16 R24, gdesc[UR8], RZ, !UPT, gsb0 ;  /* 0x00200000081879f0 */ /* 0x000fe2000c0018ff */
[----:B------:R-:W-:Y:S02]  /*18f0*/  UIADD3 UR8, UR5, 0x2, URZ ;  /* 0x0000000205087890 */ /* 0x000fe4000fffe03f */
[----:B------:R-:W-:Y:S01]  /*1900*/  UIADD3 UR10, UR6, 0x2, URZ ;  /* 0x00000002060a7890 */ /* 0x000fe2000fffe03f */
[----:B------:R-:W-:Y:S01]  /*1910*/  UMOV UR9, 0x80000020 ;  /* 0x8000002000097882 */ /* 0x000fe20000000000 */
[----:B------:R-:W-:Y:S01]  /*1920*/  UMOV UR11, 0x80000020 ;  /* 0x80000020000b7882 */ /* 0x000fe20000000000 */
[----:B------:R-:W-:Y:S02]  /*1930*/  UMOV UR13, UR9 ;  /* 0x00000009000d7c82 */ /* 0x000fe40008000000 */
[----:B------:R-:W-:Y:S01]  /*1940*/  UMOV UR12, UR8 ;  /* 0x00000008000c7c82 */ /* 0x000fe20008000000 */
[----:B------:R-:W-:Y:S01]  /*1950*/  UMOV UR16, UR8 ;  /* 0x0000000800107c82 */ /* 0x000fe20008000000 */
[----:B------:R-:W-:Y:S01]  /*1960*/  UMOV UR17, UR9 ;  /* 0x0000000900117c82 */ /* 0x000fe20008000000 */
[----:B------:R-:W-:-:S02]  /*1970*/  UIADD3 UR6, UR5, 0x202, URZ ;  /* 0x0000020205067890 */ /* 0x000fc4000fffe03f */
[----:B------:R-:W-:Y:S01]  /*1980*/  UIADD3 UR5, UR5, 0x402, URZ ;  /* 0x0000040205057890 */ /* 0x000fe2000fffe03f */
[----:B------:R-:W-:Y:S02]  /*1990*/  WARPGROUP.DEPBAR.LE gsb0, 0x0 ;  /* 0x00008000000079c5 */ /* 0x000fe40000010000 */
[----:B------:R-:W-:-:S06]  /*19a0*/  WARPGROUP.ARRIVE ;  /* 0x00000000000079c5 */ /* 0x000fcc0000000000 */
[----:B------:R-:W-:Y:S03]  /*19b0*/  HGMMA.64x16x16.F32.BF16 R88, gdesc[UR8], R88, gsb0 ;  /* 0x00200000085879f0 */ /* 0x000fe60008001858 */
[----:B------:R-:W-:Y:S02]  /*19c0*/  WARPGROUP.DEPBAR.LE gsb0, 0x0 ;  /* 0x00008000000079c5 */ /* 0x000fe40000010000 */
[----:B------:R-:W-:-:S06]  /*19d0*/  WARPGROUP.ARRIVE ;  /* 0x00000000000079c5 */ /* 0x000fcc0000000000 */
[----:B------:R-:W-:Y:S03]  /*19e0*/  HGMMA.64x16x16.F32.BF16 R64, gdesc[UR12], R64, gsb0 ;  /* 0x002000000c4079f0 */ /* 0x000fe60008001840 */
[----:B------:R-:W-:Y:S02]  /*19f0*/  WARPGROUP.DEPBAR.LE gsb0, 0x0 ;  /* 0x00008000000079c5 */ /* 0x000fe40000010000 */
[----:B------:R-:W-:-:S06]  /*1a00*/  WARPGROUP.ARRIVE ;  /* 0x00000000000079c5 */ /* 0x000fcc0000000000 */
[----:B------:R-:W-:Y:S01]  /*1a10*/  HGMMA.64x16x16.F32.BF16 R40, gdesc[UR16], R40, gsb0 ;  /* 0x00200000102879f0 */ /* 0x000fe20008001828 */
[----:B------:R-:W-:Y:S01]  /*1a20*/  UMOV UR16, UR6 ;  /* 0x0000000600107c82 */ /* 0x000fe20008000000 */
[----:B------:R-:W-:Y:S01]  /*1a30*/  UMOV UR17, 0x80000020 ;  /* 0x8000002000117882 */ /* 0x000fe20000000000 */
[----:B------:R-:W-:Y:S01]  /*1a40*/  UMOV UR12, UR16 ;  /* 0x00000010000c7c82 */ /* 0x000fe20008000000 */
[----:B------:R-:W-:Y:S01]  /*1a50*/  UMOV UR13, UR17 ;  /* 0x00000011000d7c82 */ /* 0x000fe20008000000 */
[----:B------:R-:W-:Y:S01]  /*1a60*/  UMOV UR8, UR16 ;  /* 0x0000001000087c82 */ /* 0x000fe20008000000 */
[----:B------:R-:W-:Y:S01]  /*1a70*/  UMOV UR9, UR17 ;  /* 0x0000001100097c82 */ /* 0x000fe20008000000 */
        /* <DEDUP_REMOVED lines=13> */
[----:B------:R-:W-:Y:S02]  /*1b50*/  WARPGROUP.DEPBAR.LE gsb0, 0x0 ;  /* 0x00008000000079c5 */ /* 0x000fe40000010000 */
[----:B------:R-:W-:-:S06]  /*1b60*/  WARPGROUP.ARRIVE ;  /* 0x00000000000079c5 */ /* 0x000fcc0000000000 */
[----:B------:R-:W-:Y:S01]  /*1b70*/  HGMMA.64x16x16.F32.BF16 R72, gdesc[UR8], R72, gsb0 ;  /* 0x00200000084879f0 */ /* 0x000fe20008001848 */
        /* <DEDUP_REMOVED lines=9> */
[----:B------:R-:W-:Y:S05]  /*1c10*/  @!P2 BRA `(.L_x_19) ;  /* 0x000000080048a947 */ /* 0x000fea0003800000 */
[----:B------:R-:W-:Y:S01]  /*1c20*/  UIADD3 UR6, UR41, 0x1, URZ ;  /* 0x0000000129067890 */ /* 0x000fe2000fffe03f */
[----:B01----:R-:W-:-:S03]  /*1c30*/  IMAD.U32 R0, RZ, RZ, UR44 ;  /* 0x0000002cff007e24 */ /* 0x003fc6000f8e00ff */
[----:B------:R-:W-:-:S04]  /*1c40*/  UISETP.NE.AND UP0, UPT, UR6, 0x8, UPT ;  /* 0x000000080600788c */ /* 0x000fc8000bf05270 */
[----:B------:R-:W-:Y:S02]  /*1c50*/  USEL UR5, URZ, 0x1, UP0 ;  /* 0x000000013f057887 */ /* 0x000fe40008000000 */
[----:B------:R-:W-:Y:S02]  /*1c60*/  USEL UR6, UR6, URZ, UP0 ;  /* 0x0000003f06067287 */ /* 0x000fe40008000000 */
[----:B------:R-:W-:-:S06]  /*1c70*/  ULOP3.LUT UR5, UR40, UR5, URZ, 0x3c, !UPT ;  /* 0x0000000528057292 */ /* 0x000fcc000f8e3c3f */
[----:B------:R-:W-:Y:S01]  /*1c80*/  IMAD.U32 R5, RZ, RZ, UR5 ;  /* 0x00000005ff057e24 */ /* 0x000fe2000f8e00ff */
[----:B------:R-:W-:-:S06]  /*1c90*/  UMOV UR5, UR41 ;  /* 0x0000002900057c82 */ /* 0x000fcc0008000000 */
.L_x_26:
[----:B01----:R-:W-:Y:S05]  /*1ca0*/  @!P0 BRA `(.L_x_20) ;  /* 0x0000000000048947 */ /* 0x003fea0003800000 */
[----:B------:R-:W-:Y:S01]  /*1cb0*/  BPT.TRAP 0x1 ;  /* 0x000000040000795c */ /* 0x000fe20000300000 */
.L_x_20:
[----:B------:R-:W-:Y:S01]  /*1cc0*/  ULEA UR7, UR6, UR45, 0x3 ;  /* 0x0000002d06077291 */ /* 0x000fe2000f8e183f */
[----:B------:R-:W-:-:S08]  /*1cd0*/  SHF.L.U32 R3, R5, 0x1f, RZ ;  /* 0x0000001f05037819 */ /* 0x000fd000000006ff */
[----:B------:R0:W1:Y:S01]  /*1ce0*/  SYNCS.PHASECHK.TRANS64.TRYWAIT P1, [UR7], R3 ;  /* 0x00000003ff0075a7 */ /* 0x0000620008020147 */
[----:B------:R-:W-:Y:S05]  /*1cf0*/  @!P0 BRA `(.L_x_21) ;  /* 0x0000000000048947 */ /* 0x000fea0003800000 */
[----:B------:R-:W-:Y:S01]  /*1d00*/  BPT.TRAP 0x1 ;  /* 0x000000040000795c */ /* 0x000fe20000300000 */
.L_x_21:
[----:B-1----:R-:W-:Y:S05]  /*1d10*/  @P1 BRA `(.L_x_22) ;  /* 0x0000000000081947 */ /* 0x002fea0003800000 */
[----:B------:R-:W1:Y:S02]  /*1d20*/  SYNCS.PHASECHK.TRANS64.TRYWAIT P1, [UR7], R3 ;  /* 0x00000003ff0075a7 */ /* 0x000e640008020147 */
[----:B-1----:R-:W-:Y:S05]  /*1d30*/  @!P1 BRA `(.L_x_23) ;  /* 0x00000078003c9947 */ /* 0x002fea0003800000 */
.L_x_22:
[----:B------:R-:W-:Y:S01]  /*1d40*/  UIMAD UR7, UR6, 0x600, UR46 ;  /* 0x00000600060778a4 */ /* 0x000fe2000f8e022e */
[----:B------:R-:W-:Y:S01]  /*1d50*/  WARPGROUP.ARRIVE ;  /* 0x00000000000079c5 */ /* 0x000fe20000000000 */
[----:B------:R-:W-:Y:S01]  /*1d60*/  UIMAD UR20, UR6, 0xc0, UR4 ;  /* 0x000000c0061478a4 */ /* 0x000fe2000f8e0204 */
[----:B------:R-:W-:Y:S01]  /*1d70*/  UMOV UR13, 0x80000020 ;  /* 0x80000020000d7882 */ /* 0x000fe20000000000 */
[----:B------:R-:W-:Y:S02]  /*1d80*/  UMOV UR15, 0x80000020 ;  /* 0x80000020000f7882 */ /* 0x000fe40000000000 */
[----:B------:R-:W-:Y:S01]  /*1d90*/  UIADD3 UR10, UR20, 0x40, URZ ;  /* 0x00000040140a7890 */ /* 0x000fe2000fffe03f */
[----:B------:R-:W-:Y:S02]  /*1da0*/  UMOV UR12, UR7 ;  /* 0x00000007000c7c82 */ /* 0x000fe40008000000 */
[----:B------:R-:W-:Y:S01]  /*1db0*/  UMOV UR14, UR20 ;  /* 0x00000014000e7c82 */ /* 0x000fe20008000000 */
[----:B------:R-:W-:Y:S01]  /*1dc0*/  UMOV UR8, UR12 ;  /* 0x0000000c00087c82 */ /* 0x000fe20008000000 */
[----:B------:R-:W-:Y:S01]  /*1dd0*/  HGMMA.64x16x16.F32.BF16 R88, gdesc[UR12], R88, gsb0 ;  /* 0x002000000c5879f0 */ /* 0x000fe20008001858 */
[----:B------:R-:W-:Y:S01]  /*1de0*/  UMOV UR9, UR13 ;  /* 0x0000000d00097c82 */ /* 0x000fe20008000000 */
[----:B------:R-:W-:Y:S01]  /*1df0*/  UMOV UR11, 0x80000020 ;  /* 0x80000020000b7882 */ /* 0x000fe20000000000 */
[----:B------:R-:W-:Y:S01]  /*1e00*/  UIADD3 UR18, UR20, 0x80, URZ ;  /* 0x0000008014127890 */ /* 0x000fe2000fffe03f */
[----:B------:R-:W-:Y:S01]  /*1e10*/  UMOV UR16, UR12 ;  /* 0x0000000c00107c82 */ /* 0x000fe20008000000 */
[----:B------:R-:W-:Y:S01]  /*1e20*/  UMOV UR17, UR13 ;  /* 0x0000000d00117c82 */ /* 0x000fe20008000000 */
[----:B------:R-:W-:Y:S01]  /*1e30*/  UMOV UR19, 0x80000020 ;  /* 0x8000002000137882 */ /* 0x000fe20000000000 */
[----:B------:R-:W-:Y:S01]  /*1e40*/  UIADD3 UR21, UR7, 0x200, URZ ;  /* 0x0000020007157890 */ /* 0x000fe2000fffe03f */
[----:B------:R-:W-:-:S02]  /*1e50*/  WARPGROUP.DEPBAR.LE gsb0, 0x0 ;  /* 0x00008000000079c5 */ /* 0x000fc40000010000 */
        /* <DEDUP_REMOVED lines=30> */
[----:B------:R-:W-:Y:S01]  /*2040*/  UIADD3 UR18, UR20, 0x82, URZ ;  /* 0x0000008214127890 */ /* 0x000fe2000fffe03f */
[----:B------:R-:W-:Y:S01]  /*2050*/  UMOV UR19, 0x80000020 ;  /* 0x8000002000137882 */ /* 0x000fe20000000000 */
[----:B------:R-:W-:Y:S02]  /*2060*/  WARPGROUP.DEPBAR.LE gsb0, 0x0 ;  /* 0x00008000000079c5 */ /* 0x000fe40000010000 */
[----:B------:R-:W-:-:S06]  /*2070*/  WARPGROUP.ARRIVE ;  /* 0x00000000000079c5 */ /* 0x000fcc0000000000 */
[----:B------:R-:W-:Y:S01]  /*2080*/  HGMMA.64x16x16.F32.BF16 R48, gdesc[UR8], R48, gsb0 ;  /* 0x00200000083079f0 */ /* 0x000fe20008001830 */
[----:B------:R-:W-:Y:S01]  /*2090*/  UIADD3 UR10, UR20, 0x42, URZ ;  /* 0x00000042140a7890 */ /* 0x000fe2000fffe03f */
[----:B------:R-:W-:Y:S01]  /*20a0*/  UMOV UR11, 0x80000020 ;  /* 0x80000020000b7882 */ /* 0x000fe20000000000 */
[----:B------:R-:W-:Y:S02]  /*20b0*/  WARPGROUP.DEPBAR.LE gsb0, 0x0 ;  /* 0x00008000000079c5 */ /* 0x000fe40000010000 */
[----:B------:R-:W-:-:S06]  /*20c0*/  WARPGROUP.ARRIVE ;  /* 0x00000000000079c5 */ /* 0x000fcc0000000000 */
[----:B------:R-:W-:Y:S01]  /*20d0*/  HGMMA.64x16x16.F32.BF16 R24, gdesc[UR12], R24, gsb0 ;  /* 0x002000000c1879f0 */ /* 0x000fe20008001818 */
        /* <DEDUP_REMOVED lines=51> */
[----:B------:R-:W-:Y:S01]  /*2410*/  BPT.TRAP 0x1 ;  /* 0x000000040000795c */ /* 0x000fe20000300000 */
.L_x_24:
[----:B------:R-:W-:Y:S01]  /*2420*/  ULEA UR7, UR5, UR45, 0x3 ;  /* 0x0000002d05077291 */ /* 0x000fe2000f8e183f */
[----:B------:R-:W-:-:S03]  /*2430*/  ISETP.GT.U32.AND P1, PT, R18, 0x1, PT ;  /* 0x000000011200780c */ /* 0x000fc60003f24070 */
[----:B------:R-:W-:-:S04]  /*2440*/  UIADD3 UR7, UR7, 0x40, URZ ;  /* 0x0000004007077890 */ /* 0x000fc8000fffe03f */
[----:B------:R-:W-:-:S09]  /*2450*/  UPRMT UR7, URZ, 0x654, UR7 ;  /* 0x000006543f077896 */ /* 0x000fd20008000007 */
[----:B------:R-:W-:Y:S01]  /*2460*/  SYNCS.ARRIVE.TRANS64.RED.A1T0 RZ, [UR7], RZ ;  /* 0x000000ffffff79a7 */ /* 0x000fe20008100407 */
[----:B------:R-:W-:Y:S05]  /*2470*/  @P1 BRA `(.L_x_25) ;  /* 0x0000000000041947 */ /* 0x000fea0003800000 */
[----:B------:R-:W-:Y:S01]  /*2480*/  BPT.TRAP 0x1 ;  /* 0x000000040000795c */ /* 0x000fe20000300000 */
.L_x_25:
[----:B------:R-:W-:Y:S01]  /*2490*/  UIADD3 UR6, UR6, 0x1, URZ ;  /* 0x0000000106067890 */ /* 0x000fe2000fffe03f */
[C---:B------:R-:W-:Y:S01]  /*24a0*/  ISETP.GT.AND P1, PT, R0.reuse, 0x1, PT ;  /* 0x000000010000780c */ /* 0x040fe20003f24270 */
[----:B------:R-:W-:Y:S01]  /*24b0*/  UIADD3 UR5, UR5, 0x1, URZ ;  /* 0x0000000105057890 */ /* 0x000fe2000fffe03f */
[----:B------:R-:W-:Y:S01]  /*24c0*/  VIADD R0, R0, 0xffffffff ;  /* 0xffffffff00007836 */ /* 0x000fe20000000000 */
[----:B------:R-:W-:Y:S02]  /*24d0*/  UISETP.NE.AND UP0, UPT, UR6, 0x8, UPT ;  /* 0x000000080600788c */ /* 0x000fe4000bf05270 */
[----:B------:R-:W-:Y:S02]  /*24e0*/  UISETP.NE.AND UP1, UPT, UR5, 0x8, UPT ;  /* 0x000000080500788c */ /* 0x000fe4000bf25270 */
[----:B------:R-:W-:Y:S02]  /*24f0*/  USEL UR7, URZ, 0x1, UP0 ;  /* 0x000000013f077887 */ /* 0x000fe40008000000 */
[----:B------:R-:W-:-:S02]  /*2500*/  USEL UR6, UR6, URZ, UP0 ;  /* 0x0000003f06067287 */ /* 0x000fc40008000000 */
[----:B------:R-:W-:Y:S02]  /*2510*/  USEL UR5, UR5, URZ, UP1 ;  /* 0x0000003f05057287 */ /* 0x000fe40008800000 */
[----:B------:R-:W-:Y:S01]  /*2520*/  LOP3.LUT R5, R5, UR7, RZ, 0x3c, !PT ;  /* 0x0000000705057c12 */ /* 0x000fe2000f8e3cff */
[----:B------:R-:W-:Y:S09]  /*2530*/  @P1 BRA `(.L_x_26) ;  /* 0xfffffff400d81947 */ /* 0x000ff2000383ffff */
.L_x_19:
[----:B01----:R-:W0:Y:S02]  /*2540*/  LDC R0, c[0x0][0x28c] ;  /* 0x0000a300ff007b82 */ /* 0x003e240000000800 */
[----:B0-----:R-:W-:-:S13]  /*2550*/  ISETP.GE.AND P1, PT, R0, 0x1, PT ;  /* 0x000000010000780c */ /* 0x001fda0003f26270 */
[----:B------:R-:W-:Y:S05]  /*2560*/  @!P1 BRA `(.L_x_27) ;  /* 0x00000000002c9947 */ /* 0x000fea0003800000 */
[----:B------:R-:W-:Y:S05]  /*2570*/  @!P0 BRA `(.L_x_28) ;  /* 0x0000000000048947 */ /* 0x000fea0003800000 */
[----:B------:R-:W-:Y:S01]  /*2580*/  BPT.TRAP 0x1 ;  /* 0x000000040000795c */ /* 0x000fe20000300000 */
.L_x_28:
[----:B------:R-:W-:Y:S01]  /*2590*/  UIADD3 UR4, UR44, UR41, URZ ;  /* 0x000000292c047290 */ /* 0x000fe2000fffe03f */
[----:B------:R-:W-:-:S03]  /*25a0*/  ISETP.GT.U32.AND P0, PT, R18, 0x1, PT ;  /* 0x000000011200780c */ /* 0x000fc60003f04070 */
[----:B------:R-:W-:-:S04]  /*25b0*/  USHF.L.U32 UR4, UR4, 0x3, URZ ;  /* 0x0000000304047899 */ /* 0x000fc8000800063f */
[----:B------:R-:W-:-:S04]  /*25c0*/  ULOP3.LUT UR4, UR4, 0x38, URZ, 0xc0, !UPT ;  /* 0x0000003804047892 */ /* 0x000fc8000f8ec03f */
[----:B------:R-:W-:-:S04]  /*25d0*/  UIADD3 UR4, UR45, 0x40, UR4 ;  /* 0x000000402d047890 */ /* 0x000fc8000fffe004 */
[----:B------:R-:W-:-:S09]  /*25e0*/  UPRMT UR4, URZ, 0x654, UR4 ;  /* 0x000006543f047896 */ /* 0x000fd20008000004 */
[----:B------:R-:W-:Y:S01]  /*25f0*/  SYNCS.ARRIVE.TRANS64.RED.A1T0 RZ, [UR4], RZ ;  /* 0x000000ffffff79a7 */ /* 0x000fe20008100404 */
[----:B------:R-:W-:Y:S05]  /*2600*/  @P0 BRA `(.L_x_27) ;  /* 0x0000000000040947 */ /* 0x000fea0003800000 */
[----:B------:R-:W-:Y:S01]  /*2610*/  BPT.TRAP 0x1 ;  /* 0x000000040000795c */ /* 0x000fe20000300000 */
.L_x_27:
[----:B------:R-:W-:Y:S01]  /*2620*/  UIADD3 UR41, UR43, UR41, URZ ;  /* 0x000000292b297290 */ /* 0x000fe2000fffe03f */
[----:B------:R-:W-:Y:S01]  /*2630*/  IMAD R3, R103, 0x30, RZ ;  /* 0x0000003067037824 */ /* 0x000fe200078e02ff */
[----:B------:R-:W-:Y:S01]  /*2640*/  ULDC UR5, c[0x0][0x288] ;  /* 0x0000a20000057ab9 */ /* 0x000fe20000000800 */
[----:B------:R-:W-:Y:S01]  /*2650*/  IMAD R103, R105, 0x180, RZ ;  /* 0x0000018069677824 */ /* 0x000fe200078e02ff */
[----:B------:R-:W-:Y:S01]  /*2660*/  USHF.R.U32.HI UR4, URZ, 0x3, UR41 ;  /* 0x000000033f047899 */ /* 0x000fe20008011629 */
[----:B------:R-:W-:Y:S01]  /*2670*/  SHF.R.S32.HI R13, RZ, 0x1f, R19 ;  /* 0x0000001fff0d7819 */ /* 0x000fe20000011413 */
[----:B------:R-:W-:Y:S01]  /*2680*/  ULDC UR8, c[0x0][0x284] ;  /* 0x0000a10000087ab9 */ /* 0x000fe20000000800 */
[C---:B------:R-:W-:Y:S01]  /*2690*/  ISETP.GE.AND P0, PT, R3.reuse, UR5, PT ;  /* 0x0000000503007c0c */ /* 0x040fe2000bf06270 */
[----:B------:R-:W-:Y:S01]  /*26a0*/  ULOP3.LUT UR4, UR4, 0x1, URZ, 0xc0, !UPT ;  /* 0x0000000104047892 */ /* 0x000fe2000f8ec03f */
[----:B------:R-:W-:Y:S01]  /*26b0*/  LOP3.LUT R6, R3, 0x6, R99, 0xf8, !PT ;  /* 0x0000000603067812 */ /* 0x000fe200078ef863 */
[----:B------:R-:W-:Y:S01]  /*26c0*/  UISETP.GT.U32.AND UP1, UPT, UR41, 0x7, UPT ;  /* 0x000000072900788c */ /* 0x000fe2000bf24070 */
[----:B------:R-:W-:Y:S01]  /*26d0*/  ISETP.GE.OR P0, PT, R103, UR8, P0 ;  /* 0x0000000867007c0c */ /* 0x000fe20008706670 */
[----:B------:R-:W-:Y:S01]  /*26e0*/  UISETP.NE.U32.AND UP0, UPT, UR4, 0x1, UPT ;  /* 0x000000010400788c */ /* 0x000fe2000bf05070 */
[----:B------:R-:W-:Y:S01]  /*26f0*/  SHF.R.S32.HI R7, RZ, 0x1f, R6 ;  /* 0x0000001fff077819 */ /* 0x000fe20000011406 */
[----:B------:R-:W-:-:S02]  /*2700*/  UISETP.LT.U32.AND UP1, UPT, UR43, 0x8, UP1 ;  /* 0x000000082b00788c */ /* 0x000fc40008f21070 */
[----:B------:R-:W-:Y:S01]  /*2710*/  UISETP.GT.U32.AND UP0, UPT, UR43, 0x7, !UP0 ;  /* 0x000000072b00788c */ /* 0x000fe2000c704070 */
[----:B------:R-:W-:Y:S01]  /*2720*/  ULDC.64 UR6, c[0x0][0x5d0] ;  /* 0x0001740000067ab9 */ /* 0x000fe20000000a00 */
[----:B------:R-:W-:Y:S01]  /*2730*/  USEL UR5, URZ, 0x1, !UP1 ;  /* 0x000000013f057887 */ /* 0x000fe2000c800000 */
[----:B------:R-:W-:Y:S01]  /*2740*/  IMAD R0, R13, UR6, RZ ;  /* 0x000000060d007c24 */ /* 0x000fe2000f8e02ff */
[----:B------:R-:W-:Y:S01]  /*2750*/  USEL UR4, URZ, 0x1, !UP0 ;  /* 0x000000013f047887 */ /* 0x000fe2000c000000 */
[C---:B------:R-:W-:Y:S01]  /*2760*/  IMAD.WIDE.U32 R4, R19.reuse, UR6, R6 ;  /* 0x0000000613047c25 */ /* 0x040fe2000f8e0006 */
[----:B------:R-:W-:Y:S02]  /*2770*/  ULOP3.LUT UR41, UR41, 0x7, URZ, 0xc0, !UPT ;  /* 0x0000000729297892 */ /* 0x000fe4000f8ec03f */
[----:B------:R-:W-:Y:S01]  /*2780*/  ULOP3.LUT UR40, UR4, UR40, UR5, 0x96, !UPT ;  /* 0x0000002804287292 */ /* 0x000fe2000f8e9605 */
[----:B------:R-:W-:Y:S02]  /*2790*/  IMAD R11, R19, UR7, R0 ;  /* 0x00000007130b7c24 */ /* 0x000fe4000f8e0200 */
[----:B------:R-:W-:-:S02]  /*27a0*/  IMAD.MOV.U32 R0, RZ, RZ, -0x1 ;  /* 0xffffffffff007424 */ /* 0x000fc400078e00ff */
[----:B------:R-:W-:Y:S02]  /*27b0*/  IMAD.IADD R11, R5, 0x1, R11 ;  /* 0x00000001050b7824 */ /* 0x000fe400078e020b */
[----:B------:R-:W-:Y:S01]  /*27c0*/  IMAD.MOV.U32 R10, RZ, RZ, R4 ;  /* 0x000000ffff0a7224 */ /* 0x000fe200078e0004 */
[----:B------:R-:W-:Y:S06]  /*27d0*/  @P0 BRA `(.L_x_29) ;  /* 0x0000004c00ec0947 */ /* 0x000fec0003800000 */
[----:B------:R-:W0:Y:S01]  /*27e0*/  LDC.64 R4, c[0x0][0x5c8] ;  /* 0x00017200ff047b82 */ /* 0x000e220000000a00 */
[----:B-----5:R-:W-:Y:S01]  /*27f0*/  FSETP.NEU.AND P1, PT, R97, RZ, PT ;  /* 0x000000ff6100720b */ /* 0x020fe20003f2d000 */
[----:B------:R-:W-:Y:S01]  /*2800*/  IMAD.WIDE R8, R105, 0x180, R22 ;  /* 0x0000018069087825 */ /* 0x000fe200078e0216 */
[----:B------:R-:W-:Y:S03]  /*2810*/  BSSY B0, `(.L_x_29) ;  /* 0x00004f7000007945 */ /* 0x000fe60003800000 */
[----:B------:R-:W-:Y:S02]  /*2820*/  IMAD.IADD R103, R102, 0x1, -R103 ;  /* 0x0000000166677824 */ /* 0x000fe400078e0a67 */
[----:B------:R-:W-:-:S03]  /*2830*/  IMAD.IADD R3, R98, 0x1, -R3 ;  /* 0x0000000162037824 */ /* 0x000fc600078e0a03 */
[----:B------:R-:W-:-:S04]  /*2840*/  ISETP.GT.AND P4, PT, R103, RZ, PT ;  /* 0x000000ff6700720c */ /* 0x000fc80003f84270 */
[----:B------:R-:W-:Y:S01]  /*2850*/  ISETP.GT.AND P0, PT, R3, RZ, P4 ;  /* 0x000000ff0300720c */ /* 0x000fe20002704270 */
[-C--:B0-----:R-:W-:Y:S02]  /*2860*/  IMAD R12, R9, R4.reuse, RZ ;  /* 0x00000004090c7224 */ /* 0x081fe400078e02ff */
[----:B------:R-:W-:-:S04]  /*2870*/  IMAD.WIDE.U32 R112, R8, R4, R10 ;  /* 0x0000000408707225 */ /* 0x000fc800078e000a */
[----:B------:R-:W-:-:S04]  /*2880*/  IMAD R11, R8, R5, R12 ;  /* 0x00000005080b7224 */ /* 0x000fc800078e020c */
[----:B------:R-:W-:Y:S01]  /*2890*/  IMAD.IADD R115, R113, 0x1, R11 ;  /* 0x0000000171737824 */ /* 0x000fe200078e020b */
[----:B------:R-:W-:Y:S06]  /*28a0*/  @!P1 BRA `(.L_x_30) ;  /* 0x0000003800609947 */ /* 0x000fec0003800000 */
[----:B------:R-:W0:Y:S01]  /*28b0*/  LDC.64 R20, c[0x0][0x5b8] ;  /* 0x00016e00ff147b82 */ /* 0x000e220000000a00 */
[----:B------:R-:W-:-:S07]  /*28c0*/  ULDC.64 UR4, c[0x0][0x5c0] ;  /* 0x0001700000047ab9 */ /* 0x000fce0000000a00 */
[----:B------:R-:W1:Y:S08]  /*28d0*/  LDC.64 R14, c[0x0][0x5b0] ;  /* 0x00016c00ff0e7b82 */ /* 0x000e700000000a00 */
[----:B------:R-:W2:Y:S01]  /*28e0*/  LDC.64 R10, c[0x0][0x5a8] ;  /* 0x00016a00ff0a7b82 */ /* 0x000ea20000000a00 */
[-C--:B0-----:R-:W-:Y:S02]  /*28f0*/  IMAD R12, R13, R20.reuse, RZ ;  /* 0x000000140d0c7224 */ /* 0x081fe400078e02ff */
[----:B------:R-:W-:-:S04]  /*2900*/  IMAD.WIDE.U32 R108, R19, R20, R6 ;  /* 0x00000014136c7225 */ /* 0x000fc800078e0006 */
[----:B------:R-:W-:Y:S02]  /*2910*/  IMAD R21, R19, R21, R12 ;  /* 0x0000001513157224 */ /* 0x000fe400078e020c */
[-C--:B-1----:R-:W-:Y:S02]  /*2920*/  IMAD R119, R9, R14.reuse, RZ ;  /* 0x0000000e09777224 */ /* 0x082fe400078e02ff */
[----:B------:R-:W-:Y:S02]  /*2930*/  IMAD.IADD R107, R109, 0x1, R21 ;  /* 0x000000016d6b7824 */ /* 0x000fe400078e0215 */
[----:B------:R-:W-:Y:S02]  /*2940*/  IMAD.MOV.U32 R106, RZ, RZ, R108 ;  /* 0x000000ffff6a7224 */ /* 0x000fe400078e006c */
[C---:B------:R-:W-:Y:S02]  /*2950*/  IMAD R119, R8.reuse, R15, R119 ;  /* 0x0000000f08777224 */ /* 0x040fe400078e0277 */
[----:B------:R-:W-:-:S04]  /*2960*/  IMAD.WIDE.U32 R12, R8, R14, R106 ;  /* 0x0000000e080c7225 */ /* 0x000fc800078e006a */
[----:B------:R-:W-:Y:S01]  /*2970*/  IMAD.IADD R13, R13, 0x1, R119 ;  /* 0x000000010d0d7824 */ /* 0x000fe200078e0277 */
[----:B--2---:R-:W-:-:S04]  /*2980*/  LEA R104, P1, R12, R10, 0x1 ;  /* 0x0000000a0c687211 */ /* 0x004fc800078208ff */
[----:B------:R-:W-:-:S05]  /*2990*/  LEA.HI.X R105, R12, R11, R13, 0x1, P1 ;  /* 0x0000000b0c697211 */ /* 0x000fca00008f0c0d */
[----:B------:R0:W2:Y:S01]  /*29a0*/  @P0 LDG.E.LTC128B.U16 R113, desc[UR38][R104.64] ;  /* 0x0000002668710981 */ /* 0x0000a2000c1e1520 */
[----:B------:R-:W-:Y:S01]  /*29b0*/  IMAD.WIDE.U32 R110, R8, R14, R6 ;  /* 0x0000000e086e7225 */ /* 0x000fe200078e0006 */
[----:B------:R-:W-:Y:S03]  /*29c0*/  BSSY B1, `(.L_x_31) ;  /* 0x0000013000017945 */ /* 0x000fe60003800000 */
[----:B------:R-:W-:Y:S02]  /*29d0*/  IMAD.IADD R111, R119, 0x1, R111 ;  /* 0x00000001776f7824 */ /* 0x000fe400078e026f */
[----:B------:R-:W-:-:S03]  /*29e0*/  IMAD.WIDE.U32 R110, R19, R20, R110 ;  /* 0x00000014136e7225 */ /* 0x000fc600078e006e */
[----:B0-----:R-:W-:Y:S01]  /*29f0*/  LEA R104, P2, R110, R10, 0x1 ;  /* 0x0000000a6e687211 */ /* 0x001fe200078408ff */
[----:B--2---:R-:W-:-:S04]  /*2a00*/  IMAD.U32 R12, R113, 0x10000, RZ ;  /* 0x00010000710c7824 */ /* 0x004fc800078e00ff */
[----:B------:R-:W-:Y:S01]  /*2a10*/  FMUL R13, R12, R97 ;  /* 0x000000610c0d7220 */ /* 0x000fe20000400000 */
[----:B------:R-:W-:-:S03]  /*2a20*/  LEA R12, P1, R112, UR4, 0x1 ;  /* 0x00000004700c7c11 */ /* 0x000fc6000f8208ff */
[----:B------:R-:W-:Y:S01]  /*2a30*/  FFMA R13, R88, R96, R13 ;  /* 0x00000060580d7223 */ /* 0x000fe2000000000d */
[----:B------:R-:W-:-:S04]  /*2a40*/  IMAD.IADD R88, R21, 0x1, R111 ;  /* 0x0000000115587824 */ /* 0x000fc800078e026f */
[----:B------:R-:W-:Y:S02]  /*2a50*/  F2FP.BF16.F32.PACK_AB R105, RZ, R13 ;  /* 0x0000000dff69723e */ /* 0x000fe400000010ff */
[----:B------:R-:W-:Y:S02]  /*2a60*/  LEA.HI.X R13, R112, UR5, R115, 0x1, P1 ;  /* 0x00000005700d7c11 */ /* 0x000fe400088f0c73 */
[----:B------:R-:W-:Y:S02]  /*2a70*/  ISETP.GT.AND P1, PT, R3, 0x1, P4 ;  /* 0x000000010300780c */ /* 0x000fe40002724270 */
[----:B------:R-:W-:Y:S02]  /*2a80*/  PRMT R111, R105, 0x7610, R111 ;  /* 0x00007610696f7816 */ /* 0x000fe4000000006f */
[----:B------:R-:W-:Y:S01]  /*2a90*/  LEA.HI.X R105, R110, R11, R88, 0x1, P2 ;  /* 0x0000000b6e697211 */ /* 0x000fe200010f0c58 */
[C---:B------:R-:W-:Y:S02]  /*2aa0*/  IMAD.SHL.U32 R110, R14.reuse, 0x8, RZ ;  /* 0x000000080e6e7824 */ /* 0x040fe400078e00ff */
[----:B------:R0:W-:Y:S02]  /*2ab0*/  @P0 STG.E.U16 desc[UR38][R12.64], R111 ;  /* 0x0000006f0c000986 */ /* 0x0001e4000c101526 */
[----:B0-----:R-:W-:-:S04]  /*2ac0*/  SHF.L.U64.HI R111, R14, 0x3, R15 ;  /* 0x000000030e6f7819 */ /* 0x001fc8000001020f */
[----:B------:R-:W-:Y:S05]  /*2ad0*/  @!P1 BRA `(.L_x_32) ;  /* 0x0000000000049947 */ /* 0x000fea0003800000 */
[----:B------:R0:W5:Y:S02]  /*2ae0*/  LDG.E.LTC128B.U16 R113, desc[UR38][R104.64+0x2] ;  /* 0x0000022668717981 */ /* 0x000164000c1e1520 */
.L_x_32:
[----:B------:R-:W-:Y:S05]  /*2af0*/  BSYNC B1 ;  /* 0x0000000000017941 */ /* 0x000fea0003800000 */
.L_x_31:
[----:B-----5:R-:W-:Y:S01]  /*2b00*/  IMAD.U32 R88, R113, 0x10000, RZ ;  /* 0x0001000071587824 */ /* 0x020fe200078e00ff */
[----:B------:R-:W-:Y:S01]  /*2b10*/  ISETP.GT.AND P3, PT, R103, 0x8, PT ;  /* 0x000000086700780c */ /* 0x000fe20003f64270 */
[----:B------:R-:W-:Y:S01]  /*2b20*/  IMAD.WIDE.U32 R120, R8, R14, R110 ;  /* 0x0000000e08787225 */ /* 0x000fe200078e006e */
[----:B------:R-:W-:-:S03]  /*2b30*/  PRMT R116, R113, 0x7610, R116 ;  /* 0x0000761071747816 */ /* 0x000fc60000000074 */
[----:B------:R-:W-:Y:S01]  /*2b40*/  FMUL R88, R88, R97 ;  /* 0x0000006158587220 */ /* 0x000fe20000400000 */
[----:B------:R-:W-:Y:S01]  /*2b50*/  ISETP.GT.AND P0, PT, R3, RZ, P3 ;  /* 0x000000ff0300720c */ /* 0x000fe20001f04270 */
[----:B------:R-:W-:Y:S01]  /*2b60*/  IMAD.IADD R125, R119, 0x1, R121 ;  /* 0x00000001777d7824 */ /* 0x000fe200078e0279 */
[----:B------:R-:W-:Y:S01]  /*2b70*/  IADD3 R112, P2, R108, R120, RZ ;  /* 0x000000786c707210 */ /* 0x000fe20007f5e0ff */
[----:B------:R-:W-:-:S04]  /*2b80*/  FFMA R89, R89, R96, R88 ;  /* 0x0000006059597223 */ /* 0x000fc80000000058 */
[----:B------:R-:W-:Y:S01]  /*2b90*/  IMAD.X R114, R125, 0x1, R107, P2 ;  /* 0x000000017d727824 */ /* 0x000fe200010e066b */
[----:B------:R-:W-:Y:S02]  /*2ba0*/  F2FP.BF16.F32.PACK_AB R115, RZ, R89 ;  /* 0x00000059ff73723e */ /* 0x000fe400000010ff */
[C---:B------:R-:W-:Y:S02]  /*2bb0*/  LEA R88, P2, R112.reuse, R10, 0x1 ;  /* 0x0000000a70587211 */ /* 0x040fe400078408ff */
[----:B------:R-:W-:Y:S02]  /*2bc0*/  PRMT R123, R115, 0x7610, R123 ;  /* 0x00007610737b7816 */ /* 0x000fe4000000007b */
[----:B------:R-:W-:-:S03]  /*2bd0*/  LEA.HI.X R89, R112, R11, R114, 0x1, P2 ;  /* 0x0000000b70597211 */ /* 0x000fc600010f0c72 */
[----:B------:R1:W-:Y:S04]  /*2be0*/  @P1 STG.E.U16 desc[UR38][R12.64+0x2], R123 ;  /* 0x0000027b0c001986 */ /* 0x0003e8000c101526 */
[----:B------:R2:W3:Y:S01]  /*2bf0*/  @P0 LDG.E.LTC128B.U16 R116, desc[UR38][R88.64] ;  /* 0x0000002658740981 */ /* 0x0004e2000c1e1520 */
[C---:B------:R-:W-:Y:S01]  /*2c00*/  IMAD.SHL.U32 R113, R4.reuse, 0x10, RZ ;  /* 0x0000001004717824 */ /* 0x040fe200078e00ff */
[----:B------:R-:W-:Y:S01]  /*2c10*/  SHF.L.U64.HI R117, R4, 0x4, R5 ;  /* 0x0000000404757819 */ /* 0x000fe20000010205 */
[----:B------:R-:W-:Y:S01]  /*2c20*/  BSSY B1, `(.L_x_33) ;  /* 0x0000011000017945 */ /* 0x000fe20003800000 */
[----:B------:R-:W-:Y:S02]  /*2c30*/  IADD3 R122, P1, R6, R120, RZ ;  /* 0x00000078067a7210 */ /* 0x000fe40007f3e0ff */
[----:B------:R-:W-:-:S03]  /*2c40*/  IADD3 R114, P2, R113, R12, RZ ;  /* 0x0000000c71727210 */ /* 0x000fc60007f5e0ff */
[----:B-1----:R-:W-:Y:S01]  /*2c50*/  IMAD.X R123, R7, 0x1, R125, P1 ;  /* 0x00000001077b7824 */ /* 0x002fe200008e067d */
[----:B------:R-:W-:Y:S01]  /*2c60*/  ISETP.GT.AND P1, PT, R3, 0x1, P3 ;  /* 0x000000010300780c */ /* 0x000fe20001f24270 */
[----:B------:R-:W-:-:S03]  /*2c70*/  IMAD.WIDE.U32 R122, R19, R20, R122 ;  /* 0x00000014137a7225 */ /* 0x000fc600078e007a */
[----:B--2---:R-:W-:Y:S01]  /*2c80*/  LEA R88, P5, R122, R10, 0x1 ;  /* 0x0000000a7a587211 */ /* 0x004fe200078a08ff */
[----:B---3--:R-:W-:-:S04]  /*2c90*/  IMAD.U32 R112, R116, 0x10000, RZ ;  /* 0x0001000074707824 */ /* 0x008fc800078e00ff */
[----:B------:R-:W-:-:S04]  /*2ca0*/  FMUL R115, R112, R97 ;  /* 0x0000006170737220 */ /* 0x000fc80000400000 */
[----:B------:R-:W-:Y:S01]  /*2cb0*/  FFMA R115, R90, R96, R115 ;  /* 0x000000605a737223 */ /* 0x000fe20000000073 */
[----:B------:R-:W-:-:S04]  /*2cc0*/  IMAD.IADD R90, R21, 0x1, R123 ;  /* 0x00000001155a7824 */ /* 0x000fc800078e027b */
[----:B------:R-:W-:Y:S01]  /*2cd0*/  F2FP.BF16.F32.PACK_AB R112, RZ, R115 ;  /* 0x00000073ff70723e */ /* 0x000fe200000010ff */
[----:B------:R-:W-:Y:S01]  /*2ce0*/  IMAD.X R115, R117, 0x1, R13, P2 ;  /* 0x0000000175737824 */ /* 0x000fe200010e060d */
[----:B------:R-:W-:-:S04]  /*2cf0*/  LEA.HI.X R89, R122, R11, R90, 0x1, P5 ;  /* 0x0000000b7a597211 */ /* 0x000fc800028f0c5a */
[----:B------:R1:W-:Y:S01]  /*2d00*/  @P0 STG.E.U16 desc[UR38][R114.64], R112 ;  /* 0x0000007072000986 */ /* 0x0003e2000c101526 */
[----:B------:R-:W-:Y:S05]  /*2d10*/  @!P1 BRA `(.L_x_34) ;  /* 0x0000000000049947 */ /* 0x000fea0003800000 */
[----:B------:R2:W5:Y:S02]  /*2d20*/  LDG.E.LTC128B.U16 R116, desc[UR38][R88.64+0x2] ;  /* 0x0000022658747981 */ /* 0x000564000c1e1520 */
.L_x_34:
[----:B------:R-:W-:Y:S05]  /*2d30*/  BSYNC B1 ;  /* 0x0000000000017941 */ /* 0x000fea0003800000 */
.L_x_33:
[----:B-----5:R-:W-:Y:S01]  /*2d40*/  IMAD.U32 R90, R116, 0x10000, RZ ;  /* 0x00010000745a7824 */ /* 0x020fe200078e00ff */
[----:B------:R-:W-:Y:S01]  /*2d50*/  ISETP.GT.AND P0, PT, R3, 0x8, P4 ;  /* 0x000000080300780c */ /* 0x000fe20002704270 */
[----:B------:R-:W-:Y:S02]  /*2d60*/  BSSY B1, `(.L_x_35) ;  /* 0x000000a000017945 */ /* 0x000fe40003800000 */
[----:B------:R-:W-:-:S04]  /*2d70*/  FMUL R90, R90, R97 ;  /* 0x000000615a5a7220 */ /* 0x000fc80000400000 */
[----:B------:R-:W-:Y:S01]  /*2d80*/  FFMA R90, R91, R96, R90 ;  /* 0x000000605b5a7223 */ /* 0x000fe2000000005a */
[----:B------:R-:W-:-:S04]  /*2d90*/  IMAD.MOV.U32 R91, RZ, RZ, R115 ;  /* 0x000000ffff5b7224 */ /* 0x000fc800078e0073 */
[----:B------:R-:W-:-:S04]  /*2da0*/  F2FP.BF16.F32.PACK_AB R90, RZ, R90 ;  /* 0x0000005aff5a723e */ /* 0x000fc800000010ff */
[----:B-1----:R-:W-:Y:S01]  /*2db0*/  PRMT R112, R90, 0x7610, R112 ;  /* 0x000076105a707816 */ /* 0x002fe20000000070 */
[----:B------:R-:W-:-:S05]  /*2dc0*/  IMAD.MOV.U32 R90, RZ, RZ, R114 ;  /* 0x000000ffff5a7224 */ /* 0x000fca00078e0072 */
[----:B------:R1:W-:Y:S01]  /*2dd0*/  @P1 STG.E.U16 desc[UR38][R90.64+0x2], R112 ;  /* 0x000002705a001986 */ /* 0x0003e2000c101526 */
[----:B------:R-:W-:Y:S05]  /*2de0*/  @!P0 BRA `(.L_x_36) ;  /* 0x0000000000048947 */ /* 0x000fea0003800000 */
[----:B------:R3:W5:Y:S02]  /*2df0*/  LDG.E.LTC128B.U16 R116, desc[UR38][R104.64+0x10] ;  /* 0x0000102668747981 */ /* 0x000764000c1e1520 */
.L_x_36:
[----:B------:R-:W-:Y:S05]  /*2e00*/  BSYNC B1 ;  /* 0x0000000000017941 */ /* 0x000fea0003800000 */
.L_x_35:
[----:B-1---5:R-:W-:Y:S01]  /*2e10*/  IMAD.U32 R112, R116, 0x10000, RZ ;  /* 0x0001000074707824 */ /* 0x022fe200078e00ff */
[----:B------:R-:W-:Y:S01]  /*2e20*/  ISETP.GT.AND P1, PT, R3, 0x9, P4 ;  /* 0x000000090300780c */ /* 0x000fe20002724270 */
[----:B------:R-:W-:Y:S02]  /*2e30*/  BSSY B1, `(.L_x_37) ;  /* 0x0000007000017945 */ /* 0x000fe40003800000 */
[----:B------:R-:W-:-:S04]  /*2e40*/  FMUL R123, R112, R97 ;  /* 0x00000061707b7220 */ /* 0x000fc80000400000 */
[----:B------:R-:W-:-:S05]  /*2e50*/  FFMA R123, R92, R96, R123 ;  /* 0x000000605c7b7223 */ /* 0x000fca000000007b */
[----:B------:R-:W-:-:S05]  /*2e60*/  F2FP.BF16.F32.PACK_AB R123, RZ, R123 ;  /* 0x0000007bff7b723e */ /* 0x000fca00000010ff */
[----:B------:R1:W-:Y:S01]  /*2e70*/  @P0 STG.E.U16 desc[UR38][R12.64+0x10], R123 ;  /* 0x0000107b0c000986 */ /* 0x0003e2000c101526 */
[----:B------:R-:W-:Y:S05]  /*2e80*/  @!P1 BRA `(.L_x_38) ;  /* 0x0000000000049947 */ /* 0x000fea0003800000 */
[----:B------:R4:W5:Y:S02]  /*2e90*/  LDG.E.LTC128B.U16 R116, desc[UR38][R104.64+0x12] ;  /* 0x0000122668747981 */ /* 0x000964000c1e1520 */
.L_x_38:
[----:B------:R-:W-:Y:S05]  /*2ea0*/  BSYNC B1 ;  /* 0x0000000000017941 */ /* 0x000fea0003800000 */
.L_x_37:
[----:B-----5:R-:W-:Y:S01]  /*2eb0*/  IMAD.U32 R92, R116, 0x10000, RZ ;  /* 0x00010000745c7824 */ /* 0x020fe200078e00ff */
        /* <DEDUP_REMOVED lines=8> */
.L_x_40:
[----:B------:R-:W-:Y:S05]  /*2f40*/  BSYNC B1 ;  /* 0x0000000000017941 */ /* 0x000fea0003800000 */
.L_x_39:
[----:B0----5:R-:W-:Y:S01]  /*2f50*/  IMAD.U32 R92, R116, 0x10000, RZ ;  /* 0x00010000745c7824 */ /* 0x021fe200078e00ff */
        /* <DEDUP_REMOVED lines=8> */
.L_x_42:
[----:B------:R-:W-:Y:S05]  /*2fe0*/  BSYNC B1 ;  /* 0x0000000000017941 */ /* 0x000fea0003800000 */
.L_x_41:
[----:B------:R-:W-:Y:S01]  /*2ff0*/  IMAD.MOV.U32 R121, RZ, RZ, R125 ;  /* 0x000000ffff797224 */ /* 0x000fe200078e007d */
[----:B------:R-:W-:Y:S01]  /*3000*/  ISETP.GT.AND P2, PT, R103, 0x80, PT ;  /* 0x000000806700780c */ /* 0x000fe20003f44270 */
[C---:B-----5:R-:W-:Y:S01]  /*3010*/  IMAD.U32 R92, R116.reuse, 0x10000, RZ ;  /* 0x00010000745c7824 */ /* 0x060fe200078e00ff */
[----:B------:R-:W-:Y:S01]  /*3020*/  PRMT R132, R116, 0x7610, R132 ;  /* 0x0000761074847816 */ /* 0x000fe20000000084 */
[----:B------:R-:W-:Y:S01]  /*3030*/  IMAD.WIDE.U32 R120, R14, 0x78, R120 ;  /* 0x000000780e787825 */ /* 0x000fe200078e0078 */
[----:B------:R-:W-:-:S03]  /*3040*/  ISETP.GT.AND P0, PT, R3, RZ, P2 ;  /* 0x000000ff0300720c */ /* 0x000fc60001704270 */
[----:B------:R-:W-:Y:S01]  /*3050*/  FMUL R92, R92, R97 ;  /* 0x000000615c5c7220 */ /* 0x000fe20000400000 */
[----:B------:R-:W-:Y:S01]  /*3060*/  IMAD R15, R15, 0x78, RZ ;  /* 0x000000780f0f7824 */ /* 0x000fe200078e02ff */
[----:B0-----:R-:W-:Y:S02]  /*3070*/  IADD3 R93, P5, R108, R120, RZ ;  /* 0x000000786c5d7210 */ /* 0x001fe40007fbe0ff */
[----:B------:R-:W-:Y:S01]  /*3080*/  FFMA R95, R95, R96, R92 ;  /* 0x000000605f5f7223 */ /* 0x000fe2000000005c */
[----:B------:R-:W-:-:S04]  /*3090*/  IMAD.IADD R135, R121, 0x1, R15 ;  /* 0x0000000179877824 */ /* 0x000fc800078e020f */
[----:B------:R-:W-:Y:S01]  /*30a0*/  F2FP.BF16.F32.PACK_AB R95, RZ, R95 ;  /* 0x0000005fff5f723e */ /* 0x000fe200000010ff */
[----:B------:R-:W-:Y:S01]  /*30b0*/  IMAD.X R94, R135, 0x1, R107, P5 ;  /* 0x00000001875e7824 */ /* 0x000fe200028e066b */
[----:B------:R-:W-:-:S03]  /*30c0*/  LEA R92, P5, R93, R10, 0x1 ;  /* 0x0000000a5d5c7211 */ /* 0x000fc600078a08ff */
[----:B------:R0:W-:Y:S01]  /*30d0*/  @P1 STG.E.U16 desc[UR38][R90.64+0x12], R95 ;  /* 0x0000125f5a001986 */ /* 0x0001e2000c101526 */
[----:B------:R-:W-:-:S05]  /*30e0*/  LEA.HI.X R93, R93, R11, R94, 0x1, P5 ;  /* 0x0000000b5d5d7211 */ /* 0x000fca00028f0c5e */
[----:B------:R1:W2:Y:S01]  /*30f0*/  @P0 LDG.E.LTC128B.U16 R132, desc[UR38][R92.64] ;  /* 0x000000265c840981 */ /* 0x0002a2000c1e1520 */
[----:B------:R-:W-:Y:S01]  /*3100*/  IMAD.WIDE.U32 R126, R14, 0x78, R110 ;  /* 0x000000780e7e7825 */ /* 0x000fe200078e006e */
[----:B------:R-:W-:Y:S03]  /*3110*/  BSSY B1, `(.L_x_43) ;  /* 0x0000018000017945 */ /* 0x000fe60003800000 */
[----:B------:R-:W-:Y:S02]  /*3120*/  IMAD.MOV.U32 R130, RZ, RZ, R114 ;  /* 0x000000ffff827224 */ /* 0x000fe400078e0072 */
[----:B------:R-:W-:Y:S02]  /*3130*/  IMAD.MOV.U32 R131, RZ, RZ, R115 ;  /* 0x000000ffff837224 */ /* 0x000fe400078e0073 */
[----:B------:R-:W-:Y:S02]  /*3140*/  IMAD.IADD R125, R15, 0x1, R127 ;  /* 0x000000010f7d7824 */ /* 0x000fe400078e027f */
[----:B------:R-:W-:-:S02]  /*3150*/  IMAD.MOV.U32 R124, RZ, RZ, R126 ;  /* 0x000000ffff7c7224 */ /* 0x000fc400078e007e */
[----:B------:R-:W-:Y:S02]  /*3160*/  IMAD R129, R5, 0xf0, RZ ;  /* 0x000000f005817824 */ /* 0x000fe400078e02ff */
[----:B------:R-:W-:-:S04]  /*3170*/  IMAD.WIDE.U32 R130, R4, 0xf0, R130 ;  /* 0x000000f004827825 */ /* 0x000fc800078e0082 */
[----:B0-----:R-:W-:-:S04]  /*3180*/  IMAD.WIDE.U32 R94, R8, R14, R124 ;  /* 0x0000000e085e7225 */ /* 0x001fc800078e007c */
[----:B------:R-:W-:Y:S01]  /*3190*/  IMAD.IADD R115, R131, 0x1, R129 ;  /* 0x0000000183737824 */ /* 0x000fe200078e0281 */
[----:B------:R-:W-:Y:S01]  /*31a0*/  IADD3 R94, P1, R6, R94, RZ ;  /* 0x0000005e065e7210 */ /* 0x000fe20007f3e0ff */
[----:B------:R-:W-:-:S03]  /*31b0*/  @P0 IMAD.MOV.U32 R114, RZ, RZ, R130 ;  /* 0x000000ffff720224 */ /* 0x000fc600078e0082 */
[----:B------:R-:W-:Y:S02]  /*31c0*/  IADD3.X R95, R7, R119, R95, P1, !PT ;  /* 0x00000077075f7210 */ /* 0x000fe40000ffe45f */
[----:B------:R-:W-:Y:S01]  /*31d0*/  ISETP.GT.AND P1, PT, R3, 0x1, P2 ;  /* 0x000000010300780c */ /* 0x000fe20001724270 */
[----:B------:R-:W-:-:S03]  /*31e0*/  IMAD.WIDE.U32 R94, R19, R20, R94 ;  /* 0x00000014135e7225 */ /* 0x000fc600078e005e */
[----:B-1----:R-:W-:Y:S01]  /*31f0*/  LEA R92, P5, R94, R10, 0x1 ;  /* 0x0000000a5e5c7211 */ /* 0x002fe200078a08ff */
[----:B--2---:R-:W-:-:S04]  /*3200*/  IMAD.U32 R112, R132, 0x10000, RZ ;  /* 0x0001000084707824 */ /* 0x004fc800078e00ff */
[----:B------:R-:W-:-:S04]  /*3210*/  FMUL R123, R112, R97 ;  /* 0x00000061707b7220 */ /* 0x000fc80000400000 */
[----:B------:R-:W-:Y:S01]  /*3220*/  FFMA R123, R80, R96, R123 ;  /* 0x00000060507b7223 */ /* 0x000fe2000000007b */
[----:B------:R-:W-:-:S04]  /*3230*/  IMAD.IADD R80, R21, 0x1, R95 ;  /* 0x0000000115507824 */ /* 0x000fc800078e025f */
[----:B------:R-:W-:Y:S02]  /*3240*/  F2FP.BF16.F32.PACK_AB R123, RZ, R123 ;  /* 0x0000007bff7b723e */ /* 0x000fe400000010ff */
[----:B------:R-:W-:-:S03]  /*3250*/  LEA.HI.X R93, R94, R11, R80, 0x1, P5 ;  /* 0x0000000b5e5d7211 */ /* 0x000fc600028f0c50 */
[----:B------:R0:W-:Y:S01]  /*3260*/  @P0 STG.E.U16 desc[UR38][R114.64], R123 ;  /* 0x0000007b72000986 */ /* 0x0001e2000c101526 */
[----:B------:R-:W-:Y:S05]  /*3270*/  @!P1 BRA `(.L_x_44) ;  /* 0x0000000000049947 */ /* 0x000fea0003800000 */
[----:B------:R1:W5:Y:S02]  /*3280*/  LDG.E.LTC128B.U16 R132, desc[UR38][R92.64+0x2] ;  /* 0x000002265c847981 */ /* 0x000364000c1e1520 */
.L_x_44:
[----:B------:R-:W-:Y:S05]  /*3290*/  BSYNC B1 ;  /* 0x0000000000017941 */ /* 0x000fea0003800000 */
.L_x_43:
[----:B-----5:R-:W-:Y:S01]  /*32a0*/  IMAD.U32 R80, R132, 0x10000, RZ ;  /* 0x0001000084507824 */ /* 0x020fe200078e00ff */
[----:B------:R-:W-:Y:S01]  /*32b0*/  IADD3 R122, P0, R110, R120, RZ ;  /* 0x000000786e7a7210 */ /* 0x000fe20007f1e0ff */
[----:B------:R-:W-:Y:S01]  /*32c0*/  IMAD.SHL.U32 R133, R4, 0x200, RZ ;  /* 0x0000020004857824 */ /* 0x000fe200078e00ff */
[----:B------:R-:W-:Y:S01]  /*32d0*/  ISETP.GT.AND P6, PT, R103, 0x88, PT ;  /* 0x000000886700780c */ /* 0x000fe20003fc4270 */
[----:B------:R-:W-:Y:S01]  /*32e0*/  FMUL R80, R80, R97 ;  /* 0x0000006150507220 */ /* 0x000fe20000400000 */
[----:B------:R-:W-:Y:S01]  /*32f0*/  BSSY B1, `(.L_x_45) ;  /* 0x000001b000017945 */ /* 0x000fe20003800000 */
[----:B0-----:R-:W-:Y:S01]  /*3300*/  IMAD.X R123, R135, 0x1, R111, P0 ;  /* 0x00000001877b7824 */ /* 0x001fe200000e066f */
[C---:B------:R-:W-:Y:S01]  /*3310*/  SHF.L.U64.HI R135, R4.reuse, 0x9, R5 ;  /* 0x0000000904877819 */ /* 0x040fe20000010205 */
[----:B------:R-:W-:Y:S01]  /*3320*/  FFMA R94, R81, R96, R80 ;  /* 0x00000060515e7223 */ /* 0x000fe20000000050 */
[----:B------:R-:W-:Y:S01]  /*3330*/  IMAD.WIDE.U32 R80, R4, 0xf0, R90 ;  /* 0x000000f004507825 */ /* 0x000fe200078e005a */
[----:B------:R-:W-:-:S03]  /*3340*/  IADD3 R120, P0, P5, R113, R12, R133 ;  /* 0x0000000c71787210 */ /* 0x000fc60007d1e085 */
[----:B------:R-:W-:Y:S01]  /*3350*/  F2FP.BF16.F32.PACK_AB R94, RZ, R94 ;  /* 0x0000005eff5e723e */ /* 0x000fe200000010ff */
[----:B------:R-:W-:Y:S01]  /*3360*/  IMAD.IADD R95, R129, 0x1, R81 ;  /* 0x00000001815f7824 */ /* 0x000fe200078e0251 */
[----:B------:R-:W-:Y:S01]  /*3370*/  IADD3.X R121, R117, R13, R135, P0, P5 ;  /* 0x0000000d75797210 */ /* 0x000fe200007ea487 */
[----:B------:R-:W-:Y:S01]  /*3380*/  IMAD.WIDE.U32 R128, R14, 0x78, R122 ;  /* 0x000000780e807825 */ /* 0x000fe200078e007a */
[----:B------:R-:W-:Y:S02]  /*3390*/  PRMT R131, R94, 0x7610, R131 ;  /* 0x000076105e837816 */ /* 0x000fe40000000083 */
[----:B------:R-:W-:Y:S01]  /*33a0*/  IADD3 R127, P0, R122, R108, RZ ;  /* 0x0000006c7a7f7210 */ /* 0x000fe20007f1e0ff */
[----:B------:R-:W-:Y:S02]  /*33b0*/  @P1 IMAD.MOV.U32 R94, RZ, RZ, R80 ;  /* 0x000000ffff5e1224 */ /* 0x000fe400078e0050 */
[----:B------:R-:W-:Y:S02]  /*33c0*/  IMAD.IADD R137, R15, 0x1, R129 ;  /* 0x000000010f897824 */ /* 0x000fe400078e0281 */
[----:B------:R-:W-:Y:S01]  /*33d0*/  IMAD.X R134, R123, 0x1, R107, P0 ;  /* 0x000000017b867824 */ /* 0x000fe200000e066b */
[----:B------:R0:W-:Y:S01]  /*33e0*/  @P1 STG.E.U16 desc[UR38][R94.64+0x2], R131 ;  /* 0x000002835e001986 */ /* 0x0001e2000c101526 */
[----:B------:R-:W-:-:S02]  /*33f0*/  IADD3 R112, P1, P5, R108, R128, R110 ;  /* 0x000000806c707210 */ /* 0x000fc40007d3e06e */
[----:B------:R-:W-:Y:S02]  /*3400*/  IADD3 R126, P0, R110, R126, RZ ;  /* 0x0000007e6e7e7210 */ /* 0x000fe40007f1e0ff */
[----:B------:R-:W-:Y:S02]  /*3410*/  IADD3.X R116, R107, R137, R111, P1, P5 ;  /* 0x000000896b747210 */ /* 0x000fe40000fea46f */
[----:B------:R-:W-:-:S04]  /*3420*/  LEA R122, P1, R127, R10, 0x1 ;  /* 0x0000000a7f7a7211 */ /* 0x000fc800078208ff */
[----:B------:R-:W-:Y:S02]  /*3430*/  LEA.HI.X R123, R127, R11, R134, 0x1, P1 ;  /* 0x0000000b7f7b7211 */ /* 0x000fe400008f0c86 */
[----:B------:R-:W-:Y:S02]  /*3440*/  ISETP.GT.AND P1, PT, R3, RZ, P6 ;  /* 0x000000ff0300720c */ /* 0x000fe40003724270 */
[----:B------:R-:W-:Y:S01]  /*3450*/  P2R R127, PR, RZ, 0x40 ;  /* 0x00000040ff7f7803 */ /* 0x000fe20000000000 */
[----:B------:R-:W-:Y:S01]  /*3460*/  IMAD.X R127, R125, 0x1, R111, P0 ;  /* 0x000000017d7f7824 */ /* 0x000fe200000e066f */
[----:B------:R-:W-:-:S09]  /*3470*/  IADD3 R130, P0, R113, R130, RZ ;  /* 0x0000008271827210 */ /* 0x000fd20007f1e0ff */
[----:B0-----:R-:W-:Y:S05]  /*3480*/  @!P1 BRA `(.L_x_46) ;  /* 0x0000000000049947 */ /* 0x001fea0003800000 */
[----:B------:R0:W5:Y:S02]  /*3490*/  LDG.E.LTC128B.U16 R132, desc[UR38][R122.64] ;  /* 0x000000267a847981 */ /* 0x000164000c1e1520 */
.L_x_46:
[----:B------:R-:W-:Y:S05]  /*34a0*/  BSYNC B1 ;  /* 0x0000000000017941 */ /* 0x000fea0003800000 */
.L_x_45:
[----:B-----5:R-:W-:Y:S01]  /*34b0*/  IMAD.U32 R114, R132, 0x10000, RZ ;  /* 0x0001000084727824 */ /* 0x020fe200078e00ff */
[----:B------:R-:W-:Y:S01]  /*34c0*/  BSSY B1, `(.L_x_47) ;  /* 0x0000010000017945 */ /* 0x000fe20003800000 */
[----:B------:R-:W-:Y:S02]  /*34d0*/  IMAD.X R131, R115, 0x1, R117, P0 ;  /* 0x0000000173837824 */ /* 0x000fe400000e0675 */
[----:B------:R-:W-:Y:S01]  /*34e0*/  FMUL R115, R114, R97 ;  /* 0x0000006172737220 */ /* 0x000fe20000400000 */
[----:B0-----:R-:W-:-:S04]  /*34f0*/  IMAD.WIDE.U32 R122, R8, R14, R126 ;  /* 0x0000000e087a7225 */ /* 0x001fc800078e007e */
[----:B------:R-:W-:Y:S01]  /*3500*/  FFMA R115, R82, R96, R115 ;  /* 0x0000006052737223 */ /* 0x000fe20000000073 */
[----:B------:R-:W-:-:S04]  /*3510*/  IADD3 R122, P0, R6, R122, RZ ;  /* 0x0000007a067a7210 */ /* 0x000fc80007f1e0ff */
[----:B------:R-:W-:Y:S02]  /*3520*/  F2FP.BF16.F32.PACK_AB R115, RZ, R115 ;  /* 0x00000073ff73723e */ /* 0x000fe400000010ff */
[----:B------:R-:W-:-:S03]  /*3530*/  IADD3.X R123, R7, R119, R123, P0, !PT ;  /* 0x00000077077b7210 */ /* 0x000fc600007fe47b */
[----:B------:R0:W-:Y:S01]  /*3540*/  @P1 STG.E.U16 desc[UR38][R130.64], R115 ;  /* 0x0000007382001986 */ /* 0x0001e2000c101526 */
[----:B------:R-:W-:Y:S01]  /*3550*/  ISETP.GT.AND P1, PT, R3, 0x1, P6 ;  /* 0x000000010300780c */ /* 0x000fe20003724270 */
[----:B------:R-:W-:-:S04]  /*3560*/  IMAD.WIDE.U32 R122, R19, R20, R122 ;  /* 0x00000014137a7225 */ /* 0x000fc800078e007a */
[----:B------:R-:W-:Y:S01]  /*3570*/  IMAD.IADD R82, R21, 0x1, R123 ;  /* 0x0000000115527824 */ /* 0x000fe200078e027b */
[----:B------:R-:W-:-:S04]  /*3580*/  LEA R114, P0, R122, R10, 0x1 ;  /* 0x0000000a7a727211 */ /* 0x000fc800078008ff */
[----:B0-----:R-:W-:-:S03]  /*3590*/  LEA.HI.X R115, R122, R11, R82, 0x1, P0 ;  /* 0x0000000b7a737211 */ /* 0x001fc600000f0c52 */
[----:B------:R-:W-:Y:S06]  /*35a0*/  @!P1 BRA `(.L_x_48) ;  /* 0x0000000000049947 */ /* 0x000fec0003800000 */
[----:B------:R0:W5:Y:S02]  /*35b0*/  LDG.E.LTC128B.U16 R132, desc[UR38][R114.64+0x2] ;  /* 0x0000022672847981 */ /* 0x000164000c1e1520 */
.L_x_48:
[----:B------:R-:W-:Y:S05]  /*35c0*/  BSYNC B1 ;  /* 0x0000000000017941 */ /* 0x000fea0003800000 */
.L_x_47:
[----:B-----5:R-:W-:Y:S01]  /*35d0*/  IMAD.U32 R82, R132, 0x10000, RZ ;  /* 0x0001000084527824 */ /* 0x020fe200078e00ff */
[----:B------:R-:W-:Y:S01]  /*35e0*/  IADD3 R122, P0, R113, R80, RZ ;  /* 0x00000050717a7210 */ /* 0x000fe20007f1e0ff */
[----:B------:R-:W-:Y:S02]  /*35f0*/  BSSY B1, `(.L_x_49) ;  /* 0x0000009000017945 */ /* 0x000fe40003800000 */
[----:B------:R-:W-:Y:S02]  /*3600*/  FMUL R82, R82, R97 ;  /* 0x0000006152527220 */ /* 0x000fe40000400000 */
[----:B------:R-:W-:Y:S01]  /*3610*/  IMAD.X R123, R95, 0x1, R117, P0 ;  /* 0x000000015f7b7824 */ /* 0x000fe200000e0675 */
[----:B------:R-:W-:Y:S01]  /*3620*/  ISETP.GT.AND P0, PT, R3, 0x8, P2 ;  /* 0x000000080300780c */ /* 0x000fe20001704270 */
[----:B------:R-:W-:-:S05]  /*3630*/  FFMA R82, R83, R96, R82 ;  /* 0x0000006053527223 */ /* 0x000fca0000000052 */
[----:B------:R-:W-:-:S05]  /*3640*/  F2FP.BF16.F32.PACK_AB R82, RZ, R82 ;  /* 0x00000052ff52723e */ /* 0x000fca00000010ff */
[----:B------:R2:W-:Y:S02]  /*3650*/  @P1 STG.E.U16 desc[UR38][R122.64+0x2], R82 ;  /* 0x000002527a001986 */ /* 0x0005e4000c101526 */
[----:B------:R-:W-:Y:S05]  /*3660*/  @!P0 BRA `(.L_x_50) ;  /* 0x0000000000048947 */ /* 0x000fea0003800000 */
[----:B------:R0:W5:Y:S02]  /*3670*/  LDG.E.LTC128B.U16 R132, desc[UR38][R92.64+0x10] ;  /* 0x000010265c847981 */ /* 0x000164000c1e1520 */
.L_x_50:
[----:B------:R-:W-:Y:S05]  /*3680*/  BSYNC B1 ;  /* 0x0000000000017941 */ /* 0x000fea0003800000 */
.L_x_49:
[----:B--2--5:R-:W-:Y:S01]  /*3690*/  IMAD.U32 R82, R132, 0x10000, RZ ;  /* 0x0001000084527824 */ /* 0x024fe200078e00ff */
[----:B------:R-:W-:Y:S01]  /*36a0*/  ISETP.GT.AND P1, PT, R3, 0x9, P2 ;  /* 0x000000090300780c */ /* 0x000fe20001724270 */
[----:B------:R-:W-:Y:S02]  /*36b0*/  BSSY B1, `(.L_x_51) ;  /* 0x000000a000017945 */ /* 0x000fe40003800000 */
[----:B------:R-:W-:Y:S01]  /*36c0*/  FMUL R83, R82, R97 ;  /* 0x0000006152537220 */ /* 0x000fe20000400000 */
[----:B------:R-:W-:-:S03]  /*36d0*/  @P0 IMAD.MOV.U32 R82, RZ, RZ, R80 ;  /* 0x000000ffff520224 */ /* 0x000fc600078e0050 */
[----:B------:R-:W-:-:S05]  /*36e0*/  FFMA R83, R84, R96, R83 ;  /* 0x0000006054537223 */ /* 0x000fca0000000053 */
[----:B------:R-:W-:-:S04]  /*36f0*/  F2FP.BF16.F32.PACK_AB R83, RZ, R83 ;  /* 0x00000053ff53723e */ /* 0x000fc800000010ff */
[----:B------:R-:W-:Y:S01]  /*3700*/  PRMT R84, R83, 0x7610, R84 ;  /* 0x0000761053547816 */ /* 0x000fe20000000054 */
[----:B------:R-:W-:-:S05]  /*3710*/  @P0 IMAD.MOV.U32 R83, RZ, RZ, R95 ;  /* 0x000000ffff530224 */ /* 0x000fca00078e005f */
[----:B------:R2:W-:Y:S01]  /*3720*/  @P0 STG.E.U16 desc[UR38][R82.64+0x10], R84 ;  /* 0x0000105452000986 */ /* 0x0005e2000c101526 */
[----:B------:R-:W-:Y:S05]  /*3730*/  @!P1 BRA `(.L_x_52) ;  /* 0x0000000000049947 */ /* 0x000fea0003800000 */
[----:B------:R0:W5:Y:S02]  /*3740*/  LDG.E.LTC128B.U16 R132, desc[UR38][R92.64+0x12] ;  /* 0x000012265c847981 */ /* 0x000164000c1e1520 */
.L_x_52:
[----:B------:R-:W-:Y:S05]  /*3750*/  BSYNC B1 ;  /* 0x0000000000017941 */ /* 0x000fea0003800000 */
.L_x_51:
[----:B--2--5:R-:W-:Y:S01]  /*3760*/  IMAD.U32 R82, R132, 0x10000, RZ ;  /* 0x0001000084527824 */ /* 0x024fe200078e00ff */
[----:B------:R-:W-:Y:S01]  /*3770*/  ISETP.GT.AND P0, PT, R3, 0x8, P6 ;  /* 0x000000080300780c */ /* 0x000fe20003704270 */
[----:B------:R-:W-:Y:S01]  /*3780*/  @P1 IMAD.MOV.U32 R83, RZ, RZ, R95 ;  /* 0x000000ffff531224 */ /* 0x000fe200078e005f */
[----:B------:R-:W-:Y:S01]  /*3790*/  BSSY B1, `(.L_x_53) ;  /* 0x0000009000017945 */ /* 0x000fe20003800000 */
[----:B------:R-:W-:-:S04]  /*37a0*/  FMUL R82, R82, R97 ;  /* 0x0000006152527220 */ /* 0x000fc80000400000 */
[----:B------:R-:W-:-:S05]  /*37b0*/  FFMA R82, R85, R96, R82 ;  /* 0x0000006055527223 */ /* 0x000fca0000000052 */
[----:B------:R-:W-:-:S04]  /*37c0*/  F2FP.BF16.F32.PACK_AB R82, RZ, R82 ;  /* 0x00000052ff52723e */ /* 0x000fc800000010ff */
[----:B------:R-:W-:Y:S01]  /*37d0*/  PRMT R84, R82, 0x7610, R84 ;  /* 0x0000761052547816 */ /* 0x000fe20000000054 */
[----:B------:R-:W-:-:S05]  /*37e0*/  @P1 IMAD.MOV.U32 R82, RZ, RZ, R80 ;  /* 0x000000ffff521224 */ /* 0x000fca00078e0050 */
[----:B------:R2:W-:Y:S01]  /*37f0*/  @P1 STG.E.U16 desc[UR38][R82.64+0x12], R84 ;  /* 0x0000125452001986 */ /* 0x0005e2000c101526 */
[----:B------:R-:W-:Y:S05]  /*3800*/  @!P0 BRA `(.L_x_54) ;  /* 0x0000000000048947 */ /* 0x000fea0003800000 */
[----:B------:R0:W5:Y:S02]  /*3810*/  LDG.E.LTC128B.U16 R132, desc[UR38][R114.64+0x10] ;  /* 0x0000102672847981 */ /* 0x000164000c1e1520 */
.L_x_54:
[----:B------:R-:W-:Y:S05]  /*3820*/  BSYNC B1 ;  /* 0x0000000000017941 */ /* 0x000fea0003800000 */
.L_x_53:
[----:B--2--5:R-:W-:Y:S01]  /*3830*/  IMAD.U32 R82, R132, 0x10000, RZ ;  /* 0x0001000084527824 */ /* 0x024fe200078e00ff */
[----:B------:R-:W-:Y:S01]  /*3840*/  BSSY B1, `(.L_x_55) ;  /* 0x0000012000017945 */ /* 0x000fe20003800000 */
[----:B------:R-:W-:-:S04]  /*3850*/  IMAD.WIDE.U32 R124, R14, 0x78, R124 ;  /* 0x000000780e7c7825 */ /* 0x000fc800078e007c */
[----:B------:R-:W-:Y:S01]  /*3860*/  FMUL R83, R82, R97 ;  /* 0x0000006152537220 */ /* 0x000fe20000400000 */
[----:B------:R-:W-:Y:S01]  /*3870*/  @P0 IMAD.MOV.U32 R82, RZ, RZ, R122 ;  /* 0x000000ffff520224 */ /* 0x000fe200078e007a */
[----:B------:R-:W-:Y:S02]  /*3880*/  IADD3 R84, P1, R110, R124, RZ ;  /* 0x0000007c6e547210 */ /* 0x000fe40007f3e0ff */
[----:B------:R-:W-:Y:S02]  /*3890*/  FFMA R83, R86, R96, R83 ;  /* 0x0000006056537223 */ /* 0x000fe40000000053 */
[----:B------:R-:W-:-:S03]  /*38a0*/  IADD3.X R85, R111, R15, R125, P1, !PT ;  /* 0x0000000f6f557210 */ /* 0x000fc60000ffe47d */
[----:B------:R-:W-:Y:S01]  /*38b0*/  F2FP.BF16.F32.PACK_AB R83, RZ, R83 ;  /* 0x00000053ff53723e */ /* 0x000fe200000010ff */
[----:B------:R-:W-:-:S03]  /*38c0*/  IMAD.WIDE.U32 R84, R8, R14, R84 ;  /* 0x0000000e08547225 */ /* 0x000fc600078e0054 */
[----:B------:R-:W-:Y:S01]  /*38d0*/  PRMT R86, R83, 0x7610, R86 ;  /* 0x0000761053567816 */ /* 0x000fe20000000056 */
[----:B------:R-:W-:Y:S01]  /*38e0*/  @P0 IMAD.MOV.U32 R83, RZ, RZ, R123 ;  /* 0x000000ffff530224 */ /* 0x000fe200078e007b */
[----:B------:R-:W-:-:S04]  /*38f0*/  IADD3 R84, P1, R6, R84, RZ ;  /* 0x0000005406547210 */ /* 0x000fc80007f3e0ff */
[----:B------:R2:W-:Y:S01]  /*3900*/  @P0 STG.E.U16 desc[UR38][R82.64+0x10], R86 ;  /* 0x0000105652000986 */ /* 0x0005e2000c101526 */
[----:B------:R-:W-:Y:S02]  /*3910*/  ISETP.GT.AND P0, PT, R3, 0x9, P6 ;  /* 0x000000090300780c */ /* 0x000fe40003704270 */
[----:B------:R-:W-:-:S03]  /*3920*/  IADD3.X R85, R7, R119, R85, P1, !PT ;  /* 0x0000007707557210 */ /* 0x000fc60000ffe455 */
[----:B------:R-:W-:-:S08]  /*3930*/  IMAD.WIDE.U32 R84, R19, R20, R84 ;  /* 0x0000001413547225 */ /* 0x000fd000078e0054 */
[----:B--2---:R-:W-:Y:S05]  /*3940*/  @!P0 BRA `(.L_x_56) ;  /* 0x0000000000048947 */ /* 0x004fea0003800000 */
[----:B------:R2:W5:Y:S02]  /*3950*/  LDG.E.LTC128B.U16 R132, desc[UR38][R114.64+0x12] ;  /* 0x0000122672847981 */ /* 0x000564000c1e1520 */
.L_x_56:
[----:B------:R-:W-:Y:S05]  /*3960*/  BSYNC B1 ;  /* 0x0000000000017941 */ /* 0x000fea0003800000 */
.L_x_55:
[----:B-----5:R-:W-:Y:S01]  /*3970*/  IMAD.U32 R86, R132, 0x10000, RZ ;  /* 0x0001000084567824 */ /* 0x020fe200078e00ff */
[----:B------:R-:W-:Y:S01]  /*3980*/  LEA R82, P1, R84, R10, 0x1 ;  /* 0x0000000a54527211 */ /* 0x000fe200078208ff */
[----:B------:R-:W-:Y:S01]  /*3990*/  IMAD.IADD R9, R21, 0x1, R85 ;  /* 0x0000000115097824 */ /* 0x000fe200078e0255 */
[----:B------:R-:W-:Y:S01]  /*39a0*/  SHF.L.U64.HI R129, R4, 0x8, R5 ;  /* 0x0000000804817819 */ /* 0x000fe20000010205 */
[----:B------:R-:W-:Y:S01]  /*39b0*/  FMUL R86, R86, R97 ;  /* 0x0000006156567220 */ /* 0x000fe20000400000 */
[----:B------:R-:W-:Y:S02]  /*39c0*/  IMAD.SHL.U32 R125, R4, 0x100, RZ ;  /* 0x00000100047d7824 */ /* 0x000fe400078e00ff */
[----:B------:R-:W-:Y:S01]  /*39d0*/  LEA.HI.X R83, R84, R11, R9, 0x1, P1 ;  /* 0x0000000b54537211 */ /* 0x000fe200008f0c09 */
[----:B------:R-:W-:Y:S01]  /*39e0*/  FFMA R86, R87, R96, R86 ;  /* 0x0000006057567223 */ /* 0x000fe20000000056 */
[----:B------:R-:W-:Y:S01]  /*39f0*/  IADD3 R108, P1, R108, R128, RZ ;  /* 0x000000806c6c7210 */ /* 0x000fe20007f3e0ff */
[----:B------:R-:W-:-:S02]  /*3a00*/  @P0 IMAD.MOV.U32 R87, RZ, RZ, R123 ;  /* 0x000000ffff570224 */ /* 0x000fc400078e007b */
[----:B------:R-:W-:Y:S01]  /*3a10*/  IMAD.WIDE.U32 R126, R14, 0x78, R126 ;  /* 0x000000780e7e7825 */ /* 0x000fe200078e007e */
[----:B------:R-:W-:-:S03]  /*3a20*/  F2FP.BF16.F32.PACK_AB R86, RZ, R86 ;  /* 0x00000056ff56723e */ /* 0x000fc600000010ff */
[----:B------:R-:W-:Y:S01]  /*3a30*/  IMAD.X R107, R137, 0x1, R107, P1 ;  /* 0x00000001896b7824 */ /* 0x000fe200008e066b */
[----:B------:R-:W-:Y:S02]  /*3a40*/  LEA R106, P1, R108, R10, 0x1 ;  /* 0x0000000a6c6a7211 */ /* 0x000fe400078208ff */
[----:B------:R-:W-:Y:S01]  /*3a50*/  PRMT R9, R86, 0x7610, R9 ;  /* 0x0000761056097816 */ /* 0x000fe20000000009 */
[----:B------:R-:W-:Y:S01]  /*3a60*/  @P0 IMAD.MOV.U32 R86, RZ, RZ, R122 ;  /* 0x000000ffff560224 */ /* 0x000fe200078e007a */
[----:B------:R-:W-:Y:S02]  /*3a70*/  LEA.HI.X R107, R108, R11, R107, 0x1, P1 ;  /* 0x0000000b6c6b7211 */ /* 0x000fe400008f0c6b */
[----:B------:R-:W-:Y:S02]  /*3a80*/  IADD3 R84, P1, R133, R12, RZ ;  /* 0x0000000c85547210 */ /* 0x000fe40007f3e0ff */
[----:B------:R0:W-:Y:S03]  /*3a90*/  @P0 STG.E.U16 desc[UR38][R86.64+0x12], R9 ;  /* 0x0000120956000986 */ /* 0x0001e6000c101526 */
[----:B------:R-:W-:Y:S01]  /*3aa0*/  IMAD.X R85, R135, 0x1, R13, P1 ;  /* 0x0000000187557824 */ /* 0x000fe200008e060d */
[----:B------:R-:W-:-:S04]  /*3ab0*/  IADD3 R4, P0, P1, R113, R80, R125 ;  /* 0x0000005071047210 */ /* 0x000fc8000791e07d */
[----:B------:R-:W-:Y:S02]  /*3ac0*/  IADD3.X R5, R117, R95, R129, P0, P1 ;  /* 0x0000005f75057210 */ /* 0x000fe400007e2481 */
[----:B------:R-:W-:Y:S02]  /*3ad0*/  IADD3 R108, P0, R110, R126, RZ ;  /* 0x0000007e6e6c7210 */ /* 0x000fe40007f1e0ff */
[----:B------:R-:W-:Y:S02]  /*3ae0*/  ISETP.GT.AND P1, PT, R103, 0x100, PT ;  /* 0x000001006700780c */ /* 0x000fe40003f24270 */
[----:B------:R-:W-:Y:S02]  /*3af0*/  IADD3.X R109, R111, R15, R127, P0, !PT ;  /* 0x0000000f6f6d7210 */ /* 0x000fe400007fe47f */
[----:B------:R-:W-:-:S13]  /*3b00*/  ISETP.GT.AND P0, PT, R3, RZ, P1 ;  /* 0x000000ff0300720c */ /* 0x000fda0000f04270 */
[----:B------:R-:W3:Y:S01]  /*3b10*/  @P0 LDG.E.LTC128B.U16 R132, desc[UR38][R106.64] ;  /* 0x000000266a840981 */ /* 0x000ee2000c1e1520 */
[----:B------:R-:W-:Y:S01]  /*3b20*/  BSSY B1, `(.L_x_57) ;  /* 0x000000d000017945 */ /* 0x000fe20003800000 */
[----:B---3--:R-:W-:-:S04]  /*3b30*/  IMAD.U32 R110, R132, 0x10000, RZ ;  /* 0x00010000846e7824 */ /* 0x008fc800078e00ff */
[----:B0-----:R-:W-:-:S04]  /*3b40*/  FMUL R9, R110, R97 ;  /* 0x000000616e097220 */ /* 0x001fc80000400000 */
[----:B------:R-:W-:-:S05]  /*3b50*/  FFMA R9, R72, R96, R9 ;  /* 0x0000006048097223 */ /* 0x000fca0000000009 */
[----:B------:R-:W-:-:S04]  /*3b60*/  F2FP.BF16.F32.PACK_AB R9, RZ, R9 ;  /* 0x00000009ff09723e */ /* 0x000fc800000010ff */
[----:B------:R-:W-:Y:S01]  /*3b70*/  PRMT R15, R9, 0x7610, R15 ;  /* 0x00007610090f7816 */ /* 0x000fe2000000000f */
[----:B------:R-:W-:-:S04]  /*3b80*/  IMAD.WIDE.U32 R8, R8, R14, R108 ;  /* 0x0000000e08087225 */ /* 0x000fc800078e006c */
[----:B------:R0:W-:Y:S01]  /*3b90*/  @P0 STG.E.U16 desc[UR38][R84.64], R15 ;  /* 0x0000000f54000986 */ /* 0x0001e2000c101526 */
[----:B------:R-:W-:-:S04]  /*3ba0*/  IADD3 R8, P0, R6, R8, RZ ;  /* 0x0000000806087210 */ /* 0x000fc80007f1e0ff */
[----:B------:R-:W-:Y:S02]  /*3bb0*/  IADD3.X R9, R7, R119, R9, P0, !PT ;  /* 0x0000007707097210 */ /* 0x000fe400007fe409 */
[----:B------:R-:W-:-:S13]  /*3bc0*/  ISETP.GT.AND P0, PT, R3, 0x1, P1 ;  /* 0x000000010300780c */ /* 0x000fda0000f04270 */
[----:B0-----:R-:W-:Y:S05]  /*3bd0*/  @!P0 BRA `(.L_x_58) ;  /* 0x0000000000048947 */ /* 0x001fea0003800000 */
[----:B------:R0:W5:Y:S02]  /*3be0*/  LDG.E.LTC128B.U16 R132, desc[UR38][R82.64+0x2] ;  /* 0x0000022652847981 */ /* 0x000164000c1e1520 */
.L_x_58:
[----:B------:R-:W-:Y:S05]  /*3bf0*/  BSYNC B1 ;  /* 0x0000000000017941 */ /* 0x000fea0003800000 */
.L_x_57:
[----:B-----5:R-:W-:Y:S01]  /*3c00*/  IMAD.U32 R6, R132, 0x10000, RZ ;  /* 0x0001000084067824 */ /* 0x020fe200078e00ff */
[----:B------:R-:W-:Y:S01]  /*3c10*/  BSSY B1, `(.L_x_59) ;  /* 0x0000014000017945 */ /* 0x000fe20003800000 */
[----:B------:R-:W-:Y:S02]  /*3c20*/  @P0 IMAD.MOV.U32 R14, RZ, RZ, R84 ;  /* 0x000000ffff0e0224 */ /* 0x000fe400078e0054 */
[----:B------:R-:W-:Y:S01]  /*3c30*/  FMUL R6, R6, R97 ;  /* 0x0000006106067220 */ /* 0x000fe20000400000 */
[----:B------:R-:W-:Y:S02]  /*3c40*/  @P0 IMAD.MOV.U32 R15, RZ, RZ, R85 ;  /* 0x000000ffff0f0224 */ /* 0x000fe400078e0055 */
[----:B------:R-:W-:-:S04]  /*3c50*/  IMAD.WIDE.U32 R8, R19, R20, R8 ;  /* 0x0000001413087225 */ /* 0x000fc800078e0008 */
[----:B------:R-:W-:Y:S01]  /*3c60*/  FFMA R6, R73, R96, R6 ;  /* 0x0000006049067223 */ /* 0x000fe20000000006 */
[----:B------:R-:W-:-:S04]  /*3c70*/  IMAD.IADD R21, R21, 0x1, R9 ;  /* 0x0000000115157824 */ /* 0x000fc800078e0209 */
[----:B------:R-:W-:-:S04]  /*3c80*/  F2FP.BF16.F32.PACK_AB R6, RZ, R6 ;  /* 0x00000006ff06723e */ /* 0x000fc800000010ff */
[----:B------:R-:W-:-:S05]  /*3c90*/  PRMT R7, R6, 0x7610, R7 ;  /* 0x0000761006077816 */ /* 0x000fca0000000007 */
[----:B------:R3:W-:Y:S01]  /*3ca0*/  @P0 STG.E.U16 desc[UR38][R14.64+0x2], R7 ;  /* 0x000002070e000986 */ /* 0x0007e2000c101526 */
[----:B------:R-:W-:-:S04]  /*3cb0*/  LEA R6, P0, R112, R10, 0x1 ;  /* 0x0000000a70067211 */ /* 0x000fc800078008ff */
[----:B---3--:R-:W-:Y:S02]  /*3cc0*/  LEA.HI.X R7, R112, R11, R116, 0x1, P0 ;  /* 0x0000000b70077211 */ /* 0x008fe400000f0c74 */
[----:B------:R-:W-:-:S04]  /*3cd0*/  LEA R10, P0, R8, R10, 0x1 ;  /* 0x0000000a080a7211 */ /* 0x000fc800078008ff */
[----:B------:R-:W-:Y:S02]  /*3ce0*/  LEA.HI.X R11, R8, R11, R21, 0x1, P0 ;  /* 0x0000000b080b7211 */ /* 0x000fe400000f0c15 */
[----:B------:R-:W-:-:S05]  /*3cf0*/  IADD3 R8, P0, R84, R113, RZ ;  /* 0x0000007154087210 */ /* 0x000fca0007f1e0ff */
[----:B------:R-:W-:Y:S01]  /*3d00*/  IMAD.X R9, R85, 0x1, R117, P0 ;  /* 0x0000000155097824 */ /* 0x000fe200000e0675 */
[----:B------:R-:W-:-:S04]  /*3d10*/  ISETP.GT.AND P0, PT, R103, 0x108, PT ;  /* 0x000001086700780c */ /* 0x000fc80003f04270 */
[----:B------:R-:W-:-:S13]  /*3d20*/  ISETP.GT.AND P5, PT, R3, RZ, P0 ;  /* 0x000000ff0300720c */ /* 0x000fda00007a4270 */
[----:B------:R-:W-:Y:S05]  /*3d30*/  @!P5 BRA `(.L_x_60) ;  /* 0x000000000004d947 */ /* 0x000fea0003800000 */
[----:B------:R3:W5:Y:S02]  /*3d40*/  LDG.E.LTC128B.U16 R132, desc[UR38][R6.64] ;  /* 0x0000002606847981 */ /* 0x000764000c1e1520 */
.L_x_60:
[----:B------:R-:W-:Y:S05]  /*3d50*/  BSYNC B1 ;  /* 0x0000000000017941 */ /* 0x000fea0003800000 */
.L_x_59:
[----:B---3-5:R-:W-:Y:S01]  /*3d60*/  IMAD.U32 R6, R132, 0x10000, RZ ;  /* 0x0001000084067824 */ /* 0x028fe200078e00ff */
[----:B------:R-:W-:Y:S03]  /*3d70*/  BSSY B1, `(.L_x_61) ;  /* 0x0000008000017945 */ /* 0x000fe60003800000 */
[----:B------:R-:W-:-:S04]  /*3d80*/  FMUL R7, R6, R97 ;  /* 0x0000006106077220 */ /* 0x000fc80000400000 */
[----:B------:R-:W-:-:S05]  /*3d90*/  FFMA R7, R74, R96, R7 ;  /* 0x000000604a077223 */ /* 0x000fca0000000007 */
[----:B------:R-:W-:-:S05]  /*3da0*/  F2FP.BF16.F32.PACK_AB R7, RZ, R7 ;  /* 0x00000007ff07723e */ /* 0x000fca00000010ff */
[----:B------:R3:W-:Y:S01]  /*3db0*/  @P5 STG.E.U16 desc[UR38][R8.64], R7 ;  /* 0x0000000708005986 */ /* 0x0007e2000c101526 */
[----:B------:R-:W-:-:S13]  /*3dc0*/  ISETP.GT.AND P5, PT, R3, 0x1, P0 ;  /* 0x000000010300780c */ /* 0x000fda00007a4270 */
[----:B---3--:R-:W-:Y:S05]  /*3dd0*/  @!P5 BRA `(.L_x_62) ;  /* 0x000000000004d947 */ /* 0x008fea0003800000 */
[----:B------:R3:W5:Y:S02]  /*3de0*/  LDG.E.LTC128B.U16 R132, desc[UR38][R10.64+0x2] ;  /* 0x000002260a847981 */ /* 0x000764000c1e1520 */
.L_x_62:
[----:B------:R-:W-:Y:S05]  /*3df0*/  BSYNC B1 ;  /* 0x0000000000017941 */ /* 0x000fea0003800000 */
.L_x_61:
[----:B-----5:R-:W-:Y:S01]  /*3e00*/  IMAD.U32 R6, R132, 0x10000, RZ ;  /* 0x0001000084067824 */ /* 0x020fe200078e00ff */
[----:B------:R-:W-:Y:S03]  /*3e10*/  BSSY B1, `(.L_x_63) ;  /* 0x0000008000017945 */ /* 0x000fe60003800000 */
[----:B------:R-:W-:-:S04]  /*3e20*/  FMUL R6, R6, R97 ;  /* 0x0000006106067220 */ /* 0x000fc80000400000 */
[----:B------:R-:W-:-:S05]  /*3e30*/  FFMA R6, R75, R96, R6 ;  /* 0x000000604b067223 */ /* 0x000fca0000000006 */
[----:B------:R-:W-:-:S05]  /*3e40*/  F2FP.BF16.F32.PACK_AB R6, RZ, R6 ;  /* 0x00000006ff06723e */ /* 0x000fca00000010ff */
[----:B------:R0:W-:Y:S01]  /*3e50*/  @P5 STG.E.U16 desc[UR38][R8.64+0x2], R6 ;  /* 0x0000020608005986 */ /* 0x0001e2000c101526 */
[----:B------:R-:W-:-:S13]  /*3e60*/  ISETP.GT.AND P5, PT, R3, 0x8, P1 ;  /* 0x000000080300780c */ /* 0x000fda0000fa4270 */
[----:B0-----:R-:W-:Y:S05]  /*3e70*/  @!P5 BRA `(.L_x_64) ;  /* 0x000000000004d947 */ /* 0x001fea0003800000 */
[----:B------:R0:W5:Y:S02]  /*3e80*/  LDG.E.LTC128B.U16 R132, desc[UR38][R82.64+0x10] ;  /* 0x0000102652847981 */ /* 0x000164000c1e1520 */
.L_x_64:
[----:B------:R-:W-:Y:S05]  /*3e90*/  BSYNC B1 ;  /* 0x0000000000017941 */ /* 0x000fea0003800000 */
.L_x_63:
[----:B-----5:R-:W-:Y:S01]  /*3ea0*/  IMAD.U32 R6, R132, 0x10000, RZ ;  /* 0x0001000084067824 */ /* 0x020fe200078e00ff */
[----:B------:R-:W-:Y:S03]  /*3eb0*/  BSSY B1, `(.L_x_65) ;  /* 0x000000b000017945 */ /* 0x000fe60003800000 */
[----:B------:R-:W-:Y:S01]  /*3ec0*/  FMUL R7, R6, R97 ;  /* 0x0000006106077220 */ /* 0x000fe20000400000 */
[----:B------:R-:W-:-:S03]  /*3ed0*/  @P5 IMAD.MOV.U32 R6, RZ, RZ, R84 ;  /* 0x000000ffff065224 */ /* 0x000fc600078e0054 */
[----:B------:R-:W-:-:S05]  /*3ee0*/  FFMA R7, R76, R96, R7 ;  /* 0x000000604c077223 */ /* 0x000fca0000000007 */
[----:B------:R-:W-:-:S04]  /*3ef0*/  F2FP.BF16.F32.PACK_AB R7, RZ, R7 ;  /* 0x00000007ff07723e */ /* 0x000fc800000010ff */
[----:B------:R-:W-:Y:S01]  /*3f00*/  PRMT R8, R7, 0x7610, R8 ;  /* 0x0000761007087816 */ /* 0x000fe20000000008 */
[----:B------:R-:W-:-:S05]  /*3f10*/  @P5 IMAD.MOV.U32 R7, RZ, RZ, R85 ;  /* 0x000000ffff075224 */ /* 0x000fca00078e0055 */
[----:B------:R0:W-:Y:S01]  /*3f20*/  @P5 STG.E.U16 desc[UR38][R6.64+0x10], R8 ;  /* 0x0000100806005986 */ /* 0x0001e2000c101526 */
[----:B------:R-:W-:-:S13]  /*3f30*/  ISETP.GT.AND P5, PT, R3, 0x9, P1 ;  /* 0x000000090300780c */ /* 0x000fda0000fa4270 */
[----:B0-----:R-:W-:Y:S05]  /*3f40*/  @!P5 BRA `(.L_x_66) ;  /* 0x000000000004d947 */ /* 0x001fea0003800000 */
[----:B------:R0:W5:Y:S02]  /*3f50*/  LDG.E.LTC128B.U16 R132, desc[UR38][R82.64+0x12] ;  /* 0x0000122652847981 */ /* 0x000164000c1e1520 */
.L_x_66:
[----:B------:R-:W-:Y:S05]  /*3f60*/  BSYNC B1 ;  /* 0x0000000000017941 */ /* 0x000fea0003800000 */
.L_x_65:
[----:B-----5:R-:W-:Y:S01]  /*3f70*/  IMAD.U32 R6, R132, 0x10000, RZ ;  /* 0x0001000084067824 */ /* 0x020fe200078e00ff */
[----:B------:R-:W-:Y:S01]  /*3f80*/  BSSY B1, `(.L_x_67) ;  /* 0x000000d000017945 */ /* 0x000fe20003800000 */
[----:B------:R-:W-:Y:S02]  /*3f90*/  @P5 IMAD.MOV.U32 R7, RZ, RZ, R85 ;  /* 0x000000ffff075224 */ /* 0x000fe400078e0055 */
[----:B------:R-:W-:-:S04]  /*3fa0*/  FMUL R6, R6, R97 ;  /* 0x0000006106067220 */ /* 0x000fc80000400000 */
[----:B------:R-:W-:-:S05]  /*3fb0*/  FFMA R6, R77, R96, R6 ;  /* 0x000000604d067223 */ /* 0x000fca0000000006 */
[----:B------:R-:W-:-:S04]  /*3fc0*/  F2FP.BF16.F32.PACK_AB R6, RZ, R6 ;  /* 0x00000006ff06723e */ /* 0x000fc800000010ff */
[----:B------:R-:W-:Y:S01]  /*3fd0*/  PRMT R8, R6, 0x7610, R8 ;  /* 0x0000761006087816 */ /* 0x000fe20000000008 */
[----:B------:R-:W-:-:S05]  /*3fe0*/  @P5 IMAD.MOV.U32 R6, RZ, RZ, R84 ;  /* 0x000000ffff065224 */ /* 0x000fca00078e0054 */
[----:B------:R0:W-:Y:S01]  /*3ff0*/  @P5 STG.E.U16 desc[UR38][R6.64+0x12], R8 ;  /* 0x0000120806005986 */ /* 0x0001e2000c101526 */
[----:B------:R-:W-:-:S05]  /*4000*/  IADD3 R14, P5, R84, R113, RZ ;  /* 0x00000071540e7210 */ /* 0x000fca0007fbe0ff */
[----:B------:R-:W-:Y:S01]  /*4010*/  IMAD.X R15, R85, 0x1, R117, P5 ;  /* 0x00000001550f7824 */ /* 0x000fe200028e0675 */
[----:B------:R-:W-:-:S13]  /*4020*/  ISETP.GT.AND P5, PT, R3, 0x8, P0 ;  /* 0x000000080300780c */ /* 0x000fda00007a4270 */
[----:B0-----:R-:W-:Y:S05]  /*4030*/  @!P5 BRA `(.L_x_68) ;  /* 0x000000000004d947 */ /* 0x001fea0003800000 */
[----:B------:R0:W5:Y:S02]  /*4040*/  LDG.E.LTC128B.U16 R132, desc[UR38][R10.64+0x10] ;  /* 0x000010260a847981 */ /* 0x000164000c1e1520 */
.L_x_68:
[----:B------:R-:W-:Y:S05]  /*4050*/  BSYNC B1 ;  /* 0x0000000000017941 */ /* 0x000fea0003800000 */
.L_x_67:
[----:B-----5:R-:W-:Y:S01]  /*4060*/  IMAD.U32 R6, R132, 0x10000, RZ ;  /* 0x0001000084067824 */ /* 0x020fe200078e00ff */
[----:B------:R-:W-:Y:S03]  /*4070*/  BSSY B1, `(.L_x_69) ;  /* 0x000000c000017945 */ /* 0x000fe60003800000 */
[----:B------:R-:W-:-:S04]  /*4080*/  FMUL R7, R6, R97 ;  /* 0x0000006106077220 */ /* 0x000fc80000400000 */
[----:B------:R-:W-:-:S05]  /*4090*/  FFMA R7, R78, R96, R7 ;  /* 0x000000604e077223 */ /* 0x000fca0000000007 */
[----:B------:R-:W-:-:S05]  /*40a0*/  F2FP.BF16.F32.PACK_AB R7, RZ, R7 ;  /* 0x00000007ff07723e */ /* 0x000fca00000010ff */
[----:B------:R1:W-:Y:S01]  /*40b0*/  @P5 STG.E.U16 desc[UR38][R14.64+0x10], R7 ;  /* 0x000010070e005986 */ /* 0x0003e2000c101526 */
[----:B------:R-:W-:-:S05]  /*40c0*/  IADD3 R6, P5, R125, R80, RZ ;  /* 0x000000507d067210 */ /* 0x000fca0007fbe0ff */
[----:B-1----:R-:W-:Y:S01]  /*40d0*/  IMAD.X R7, R95, 0x1, R129, P5 ;  /* 0x000000015f077824 */ /* 0x002fe200028e0681 */
[----:B------:R-:W-:-:S05]  /*40e0*/  IADD3 R8, P5, R113, R6, RZ ;  /* 0x0000000671087210 */ /* 0x000fca0007fbe0ff */
[----:B------:R-:W-:Y:S01]  /*40f0*/  IMAD.X R9, R117, 0x1, R7, P5 ;  /* 0x0000000175097824 */ /* 0x000fe200028e0607 */
[----:B------:R-:W-:-:S13]  /*4100*/  ISETP.GT.AND P5, PT, R3, 0x9, P0 ;  /* 0x000000090300780c */ /* 0x000fda00007a4270 */
[----:B------:R-:W-:Y:S05]  /*4110*/  @!P5 BRA `(.L_x_70) ;  /* 0x000000000004d947 */ /* 0x000fea0003800000 */
[----:B------:R1:W5:Y:S02]  /*4120*/  LDG.E.LTC128B.U16 R132, desc[UR38][R10.64+0x12] ;  /* 0x000012260a847981 */ /* 0x000364000c1e1520 */
.L_x_70:
[----:B------:R-:W-:Y:S05]  /*4130*/  BSYNC B1 ;  /* 0x0000000000017941 */ /* 0x000fea0003800000 */
.L_x_69:
        /* <DEDUP_REMOVED lines=9> */
.L_x_72:
[----:B------:R-:W-:Y:S05]  /*41d0*/  BSYNC B1 ;  /* 0x0000000000017941 */ /* 0x000fea0003800000 */
.L_x_71:
        /* <DEDUP_REMOVED lines=9> */
.L_x_74:
[----:B------:R-:W-:Y:S05]  /*4270*/  BSYNC B1 ;  /* 0x0000000000017941 */ /* 0x000fea0003800000 */
.L_x_73:
        /* <DEDUP_REMOVED lines=9> */
.L_x_76:
[----:B------:R-:W-:Y:S05]  /*4310*/  BSYNC B1 ;  /* 0x0000000000017941 */ /* 0x000fea0003800000 */
.L_x_75:
        /* <DEDUP_REMOVED lines=9> */
.L_x_78:
[----:B------:R-:W-:Y:S05]  /*43b0*/  BSYNC B1 ;  /* 0x0000000000017941 */ /* 0x000fea0003800000 */
.L_x_77:
        /* <DEDUP_REMOVED lines=9> */
.L_x_80:
[----:B------:R-:W-:Y:S05]  /*4450*/  BSYNC B1 ;  /* 0x0000000000017941 */ /* 0x000fea0003800000 */
.L_x_79:
        /* <DEDUP_REMOVED lines=9> */
.L_x_82:
[----:B------:R-:W-:Y:S05]  /*44f0*/  BSYNC B1 ;  /* 0x0000000000017941 */ /* 0x000fea0003800000 */
.L_x_81:
        /* <DEDUP_REMOVED lines=9> */
.L_x_84:
[----:B------:R-:W-:Y:S05]  /*4590*/  BSYNC B1 ;  /* 0x0000000000017941 */ /* 0x000fea0003800000 */
.L_x_83:
        /* <DEDUP_REMOVED lines=9> */
.L_x_86:
[----:B------:R-:W-:Y:S05]  /*4630*/  BSYNC B1 ;  /* 0x0000000000017941 */ /* 0x000fea0003800000 */
.L_x_85:
        /* <DEDUP_REMOVED lines=9> */
.L_x_88:
[----:B------:R-:W-:Y:S05]  /*46d0*/  BSYNC B1 ;  /* 0x0000000000017941 */ /* 0x000fea0003800000 */
.L_x_87:
        /* <DEDUP_REMOVED lines=12> */
.L_x_90:
[----:B------:R-:W-:Y:S05]  /*47a0*/  BSYNC B1 ;  /* 0x0000000000017941 */ /* 0x000fea0003800000 */
.L_x_89:
        /* <DEDUP_REMOVED lines=12> */
.L_x_92:
[----:B------:R-:W-:Y:S05]  /*4870*/  BSYNC B1 ;  /* 0x0000000000017941 */ /* 0x000fea0003800000 */
.L_x_91:
        /* <DEDUP_REMOVED lines=12> */
.L_x_94:
[----:B------:R-:W-:Y:S05]  /*4940*/  BSYNC B1 ;  /* 0x0000000000017941 */ /* 0x000fea0003800000 */
.L_x_93:
        /* <DEDUP_REMOVED lines=12> */
.L_x_96:
[----:B------:R-:W-:Y:S05]  /*4a10*/  BSYNC B1 ;  /* 0x0000000000017941 */ /* 0x000fea0003800000 */
.L_x_95:
        /* <DEDUP_REMOVED lines=12> */
.L_x_98:
[----:B------:R-:W-:Y:S05]  /*4ae0*/  BSYNC B1 ;  /* 0x0000000000017941 */ /* 0x000fea0003800000 */
.L_x_97:
        /* <DEDUP_REMOVED lines=12> */
.L_x_100:
[----:B------:R-:W-:Y:S05]  /*4bb0*/  BSYNC B1 ;  /* 0x0000000000017941 */ /* 0x000fea0003800000 */
.L_x_99:
        /* <DEDUP_REMOVED lines=12> */
.L_x_102:
[----:B------:R-:W-:Y:S05]  /*4c80*/  BSYNC B1 ;  /* 0x0000000000017941 */ /* 0x000fea0003800000 */
.L_x_101:
[----:B-----5:R-:W-:Y:S02]  /*4c90*/  IMAD.U32 R14, R132, 0x10000, RZ ;  /* 0x00010000840e7824 */ /* 0x020fe400078e00ff */
        /* <DEDUP_REMOVED lines=8> */
[----:B------:R-:W2:Y:S01]  /*4d20*/  @P5 LDG.E.LTC128B.U16 R132, desc[UR38][R82.64+0x20] ;  /* 0x0000202652845981 */ /* 0x000ea2000c1e1520 */
[----:B------:R-:W-:Y:S01]  /*4d30*/  BSSY B1, `(.L_x_103) ;  /* 0x0000009000017945 */ /* 0x000fe20003800000 */
[----:B--2---:R-:W-:-:S04]  /*4d40*/  IMAD.U32 R20, R132, 0x10000, RZ ;  /* 0x0001000084147824 */ /* 0x004fc800078e00ff */
[----:B------:R-:W-:-:S04]  /*4d50*/  FMUL R19, R20, R97 ;  /* 0x0000006114137220 */ /* 0x000fc80000400000 */
[----:B------:R-:W-:-:S05]  /*4d60*/  FFMA R19, R48, R96, R19 ;  /* 0x0000006030137223 */ /* 0x000fca0000000013 */
[----:B------:R-:W-:-:S05]  /*4d70*/  F2FP.BF16.F32.PACK_AB R19, RZ, R19 ;  /* 0x00000013ff13723e */ /* 0x000fca00000010ff */
[----:B------:R0:W-:Y:S01]  /*4d80*/  @P5 STG.E.U16 desc[UR38][R6.64+0x20], R19 ;  /* 0x0000201306005986 */ /* 0x0001e2000c101526 */
[----:B------:R-:W-:-:S13]  /*4d90*/  ISETP.GT.AND P5, PT, R3, 0x11, P1 ;  /* 0x000000110300780c */ /* 0x000fda0000fa4270 */
[----:B0-----:R-:W-:Y:S05]  /*4da0*/  @!P5 BRA `(.L_x_104) ;  /* 0x000000000004d947 */ /* 0x001fea0003800000 */
[----:B------:R0:W5:Y:S02]  /*4db0*/  LDG.E.LTC128B.U16 R132, desc[UR38][R82.64+0x22] ;  /* 0x0000222652847981 */ /* 0x000164000c1e1520 */
.L_x_104:
[----:B------:R-:W-:Y:S05]  /*4dc0*/  BSYNC B1 ;  /* 0x0000000000017941 */ /* 0x000fea0003800000 */
.L_x_103:
[----:B-----5:R-:W-:Y:S01]  /*4dd0*/  IMAD.U32 R14, R132, 0x10000, RZ ;  /* 0x00010000840e7824 */ /* 0x020fe200078e00ff */
[----:B------:R-:W-:Y:S03]  /*4de0*/  BSSY B1, `(.L_x_105) ;  /* 0x0000008000017945 */ /* 0x000fe60003800000 */
[----:B------:R-:W-:-:S04]  /*4df0*/  FMUL R14, R14, R97 ;  /* 0x000000610e0e7220 */ /* 0x000fc80000400000 */
[----:B------:R-:W-:-:S05]  /*4e00*/  FFMA R14, R49, R96, R14 ;  /* 0x00000060310e7223 */ /* 0x000fca000000000e */
[----:B------:R-:W-:-:S05]  /*4e10*/  F2FP.BF16.F32.PACK_AB R14, RZ, R14 ;  /* 0x0000000eff0e723e */ /* 0x000fca00000010ff */
[----:B------:R2:W-:Y:S01]  /*4e20*/  @P5 STG.E.U16 desc[UR38][R6.64+0x22], R14 ;  /* 0x0000220e06005986 */ /* 0x0005e2000c101526 */
[----:B------:R-:W-:-:S13]  /*4e30*/  ISETP.GT.AND P5, PT, R3, 0x10, P0 ;  /* 0x000000100300780c */ /* 0x000fda00007a4270 */
[----:B--2---:R-:W-:Y:S05]  /*4e40*/  @!P5 BRA `(.L_x_106) ;  /* 0x000000000004d947 */ /* 0x004fea0003800000 */
[----:B------:R2:W5:Y:S02]  /*4e50*/  LDG.E.LTC128B.U16 R132, desc[UR38][R10.64+0x20] ;  /* 0x000020260a847981 */ /* 0x000564000c1e1520 */
.L_x_106:
[----:B------:R-:W-:Y:S05]  /*4e60*/  BSYNC B1 ;  /* 0x0000000000017941 */ /* 0x000fea0003800000 */
.L_x_105:
        /* <DEDUP_REMOVED lines=9> */
.L_x_108:
[----:B------:R-:W-:Y:S05]  /*4f00*/  BSYNC B1 ;  /* 0x0000000000017941 */ /* 0x000fea0003800000 */
.L_x_107:
        /* <DEDUP_REMOVED lines=9> */
.L_x_110:
[----:B------:R-:W-:Y:S05]  /*4fa0*/  BSYNC B1 ;  /* 0x0000000000017941 */ /* 0x000fea0003800000 */
.L_x_109:
        /* <DEDUP_REMOVED lines=9> */
.L_x_112:
[----:B------:R-:W-:Y:S05]  /*5040*/  BSYNC B1 ;  /* 0x0000000000017941 */ /* 0x000fea0003800000 */
.L_x_111:
        /* <DEDUP_REMOVED lines=9> */
.L_x_114:
[----:B------:R-:W-:Y:S05]  /*50e0*/  BSYNC B1 ;  /* 0x0000000000017941 */ /* 0x000fea0003800000 */
.L_x_113:
        /* <DEDUP_REMOVED lines=9> */
.L_x_116:
[----:B------:R-:W-:Y:S05]  /*5180*/  BSYNC B1 ;  /* 0x0000000000017941 */ /* 0x000fea0003800000 */
.L_x_115:
        /* <DEDUP_REMOVED lines=9> */
.L_x_118:
[----:B------:R-:W-:Y:S05]  /*5220*/  BSYNC B1 ;  /* 0x0000000000017941 */ /* 0x000fea0003800000 */
.L_x_117:
        /* <DEDUP_REMOVED lines=9> */
.L_x_120:
[----:B------:R-:W-:Y:S05]  /*52c0*/  BSYNC B1 ;  /* 0x0000000000017941 */ /* 0x000fea0003800000 */
.L_x_119:
        /* <DEDUP_REMOVED lines=9> */
.L_x_122:
[----:B------:R-:W-:Y:S05]  /*5360*/  BSYNC B1 ;  /* 0x0000000000017941 */ /* 0x000fea0003800000 */
.L_x_121:
        /* <DEDUP_REMOVED lines=9> */
.L_x_124:
[----:B------:R-:W-:Y:S05]  /*5400*/  BSYNC B1 ;  /* 0x0000000000017941 */ /* 0x000fea0003800000 */
.L_x_123:
        /* <DEDUP_REMOVED lines=9> */
.L_x_126:
[----:B------:R-:W-:Y:S05]  /*54a0*/  BSYNC B1 ;  /* 0x0000000000017941 */ /* 0x000fea0003800000 */
.L_x_125:
        /* <DEDUP_REMOVED lines=9> */
.L_x_128:
[----:B------:R-:W-:Y:S05]  /*5540*/  BSYNC B1 ;  /* 0x0000000000017941 */ /* 0x000fea0003800000 */
.L_x_127:
        /* <DEDUP_REMOVED lines=9> */
.L_x_130:
[----:B------:R-:W-:Y:S05]  /*55e0*/  BSYNC B1 ;  /* 0x0000000000017941 */ /* 0x000fea0003800000 */
.L_x_129:
        /* <DEDUP_REMOVED lines=9> */
.L_x_132:
[----:B------:R-:W-:Y:S05]  /*5680*/  BSYNC B1 ;  /* 0x0000000000017941 */ /* 0x000fea0003800000 */
.L_x_131:
        /* <DEDUP_REMOVED lines=9> */
.L_x_134:
[----:B------:R-:W-:Y:S05]  /*5720*/  BSYNC B1 ;  /* 0x0000000000017941 */ /* 0x000fea0003800000 */
.L_x_133:
[----:B0----5:R-:W-:Y:S01]  /*5730*/  IMAD.U32 R8, R132, 0x10000, RZ ;  /* 0x0001000084087824 */ /* 0x021fe200078e00ff */
        /* <DEDUP_REMOVED lines=11> */
.L_x_136:
[----:B------:R-:W-:Y:S05]  /*57f0*/  BSYNC B1 ;  /* 0x0000000000017941 */ /* 0x000fea0003800000 */
.L_x_135:
[----:B0----5:R-:W-:Y:S01]  /*5800*/  IMAD.U32 R8, R132, 0x10000, RZ ;  /* 0x0001000084087824 */ /* 0x021fe200078e00ff */
        /* <DEDUP_REMOVED lines=11> */
.L_x_138:
[----:B------:R-:W-:Y:S05]  /*58c0*/  BSYNC B1 ;  /* 0x0000000000017941 */ /* 0x000fea0003800000 */
.L_x_137:
        /* <DEDUP_REMOVED lines=12> */
.L_x_140:
[----:B------:R-:W-:Y:S05]  /*5990*/  BSYNC B1 ;  /* 0x0000000000017941 */ /* 0x000fea0003800000 */
.L_x_139:
        /* <DEDUP_REMOVED lines=12> */
.L_x_142:
[----:B------:R-:W-:Y:S05]  /*5a60*/  BSYNC B1 ;  /* 0x0000000000017941 */ /* 0x000fea0003800000 */
.L_x_141:
        /* <DEDUP_REMOVED lines=12> */
.L_x_144:
[----:B------:R-:W-:Y:S05]  /*5b30*/  BSYNC B1 ;  /* 0x0000000000017941 */ /* 0x000fea0003800000 */
.L_x_143:
[----:B0----5:R-:W-:Y:S01]  /*5b40*/  IMAD.U32 R8, R132, 0x10000, RZ ;  /* 0x0001000084087824 */ /* 0x021fe200078e00ff */
[----:B------:R-:W-:Y:S01]  /*5b50*/  ISETP.GT.AND P3, PT, R3, 0x28, P6 ;  /* 0x000000280300780c */ /* 0x000fe20003764270 */
[----:B------:R-:W-:Y:S01]  /*5b60*/  @P2 IMAD.MOV.U32 R81, RZ, RZ, R95 ;  /* 0x000000ffff512224 */ /* 0x000fe200078e005f */
[----:B------:R-:W-:Y:S01]  /*5b70*/  BSSY B1, `(.L_x_145) ;  /* 0x0000007000017945 */ /* 0x000fe20003800000 */
[----:B------:R-:W-:-:S04]  /*5b80*/  FMUL R8, R8, R97 ;  /* 0x0000006108087220 */ /* 0x000fc80000400000 */
[----:B------:R-:W-:-:S05]  /*5b90*/  FFMA R8, R37, R96, R8 ;  /* 0x0000006025087223 */ /* 0x000fca0000000008 */
[----:B------:R-:W-:-:S05]  /*5ba0*/  F2FP.BF16.F32.PACK_AB R8, RZ, R8 ;  /* 0x00000008ff08723e */ /* 0x000fca00000010ff */
[----:B------:R0:W-:Y:S01]  /*5bb0*/  @P2 STG.E.U16 desc[UR38][R80.64+0x52], R8 ;  /* 0x0000520850002986 */ /* 0x0001e2000c101526 */
[----:B------:R-:W-:Y:S05]  /*5bc0*/  @!P3 BRA `(.L_x_146) ;  /* 0x000000000004b947 */ /* 0x000fea0003800000 */
[----:B------:R0:W5:Y:S02]  /*5bd0*/  LDG.E.LTC128B.U16 R132, desc[UR38][R114.64+0x50] ;  /* 0x0000502672847981 */ /* 0x000164000c1e1520 */
.L_x_146:
[----:B------:R-:W-:Y:S05]  /*5be0*/  BSYNC B1 ;  /* 0x0000000000017941 */ /* 0x000fea0003800000 */
.L_x_145:
        /* <DEDUP_REMOVED lines=12> */
.L_x_148:
[----:B------:R-:W-:Y:S05]  /*5cb0*/  BSYNC B1 ;  /* 0x0000000000017941 */ /* 0x000fea0003800000 */
.L_x_147:
        /* <DEDUP_REMOVED lines=9> */
.L_x_150:
[----:B------:R-:W-:Y:S05]  /*5d50*/  BSYNC B1 ;  /* 0x0000000000017941 */ /* 0x000fea0003800000 */
.L_x_149:
        /* <DEDUP_REMOVED lines=9> */
.L_x_152:
[----:B------:R-:W-:Y:S05]  /*5df0*/  BSYNC B1 ;  /* 0x0000000000017941 */ /* 0x000fea0003800000 */
.L_x_151:
        /* <DEDUP_REMOVED lines=9> */
.L_x_154:
[----:B------:R-:W-:Y:S05]  /*5e90*/  BSYNC B1 ;  /* 0x0000000000017941 */ /* 0x000fea0003800000 */
.L_x_153:
        /* <DEDUP_REMOVED lines=9> */
.L_x_156:
[----:B------:R-:W-:Y:S05]  /*5f30*/  BSYNC B1 ;  /* 0x0000000000017941 */ /* 0x000fea0003800000 */
.L_x_155:
        /* <DEDUP_REMOVED lines=9> */
.L_x_158:
[----:B------:R-:W-:Y:S05]  /*5fd0*/  BSYNC B1 ;  /* 0x0000000000017941 */ /* 0x000fea0003800000 */
.L_x_157:
        /* <DEDUP_REMOVED lines=9> */
.L_x_160:
[----:B------:R-:W-:Y:S05]  /*6070*/  BSYNC B1 ;  /* 0x0000000000017941 */ /* 0x000fea0003800000 */
.L_x_159:
        /* <DEDUP_REMOVED lines=9> */
.L_x_162:
[----:B------:R-:W-:Y:S05]  /*6110*/  BSYNC B1 ;  /* 0x0000000000017941 */ /* 0x000fea0003800000 */
.L_x_161:
        /* <DEDUP_REMOVED lines=9> */
.L_x_164:
[----:B------:R-:W-:Y:S05]  /*61b0*/  BSYNC B1 ;  /* 0x0000000000017941 */ /* 0x000fea0003800000 */
.L_x_163:
[----:B------:R-:W-:Y:S05]  /*61c0*/  @!P0 BRA `(.L_x_165) ;  /* 0x00000014006c8947 */ /* 0x000fea0003800000 */
[----:B-----5:R-:W-:-:S04]  /*61d0*/  IMAD.U32 R132, R132, 0x10000, RZ ;  /* 0x0001000084847824 */ /* 0x020fc800078e00ff */
[----:B------:R-:W-:-:S04]  /*61e0*/  FMUL R132, R132, R97 ;  /* 0x0000006184847220 */ /* 0x000fc80000400000 */
[----:B------:R-:W-:-:S05]  /*61f0*/  FFMA R132, R31, R96, R132 ;  /* 0x000000601f847223 */ /* 0x000fca0000000084 */
[----:B------:R-:W-:-:S05]  /*6200*/  F2FP.BF16.F32.PACK_AB R132, RZ, R132 ;  /* 0x00000084ff84723e */ /* 0x000fca00000010ff */
[----:B------:R0:W-:Y:S01]  /*6210*/  STG.E.U16 desc[UR38][R4.64+0x52], R132 ;  /* 0x0000528404007986 */ /* 0x0001e2000c101526 */
[----:B------:R-:W-:Y:S05]  /*6220*/  BRA `(.L_x_165) ;  /* 0x0000001400547947 */ /* 0x000fea0003800000 */
.L_x_30:
[----:B------:R-:W-:Y:S01]  /*6230*/  ULDC.64 UR4, c[0x0][0x5c0] ;  /* 0x0001700000047ab9 */ /* 0x000fe20000000a00 */
[----:B------:R-:W-:Y:S01]  /*6240*/  ISETP.GT.AND P2, PT, R3, 0x1, P4 ;  /* 0x000000010300780c */ /* 0x000fe20002744270 */
[-C--:B------:R-:W-:Y:S01]  /*6250*/  FMUL R89, R89, R96.reuse ;  /* 0x0000006059597220 */ /* 0x080fe20000400000 */
[----:B------:R-:W-:Y:S01]  /*6260*/  LEA R6, P1, R112, UR4, 0x1 ;  /* 0x0000000470067c11 */ /* 0x000fe2000f8208ff */
[----:B------:R-:W-:Y:S01]  /*6270*/  IMAD.SHL.U32 R21, R4, 0x10, RZ ;  /* 0x0000001004157824 */ /* 0x000fe200078e00ff */
[----:B------:R-:W-:Y:S01]  /*6280*/  ISETP.GT.AND P5, PT, R103, 0x8, PT ;  /* 0x000000086700780c */ /* 0x000fe20003fa4270 */
[-C--:B------:R-:W-:Y:S01]  /*6290*/  FMUL R88, R88, R96.reuse ;  /* 0x0000006058587220 */ /* 0x080fe20000400000 */
[----:B------:R-:W-:Y:S01]  /*62a0*/  LEA.HI.X R7, R112, UR5, R115, 0x1, P1 ;  /* 0x0000000570077c11 */ /* 0x000fe200088f0c73 */
[-C--:B------:R-:W-:Y:S01]  /*62b0*/  FMUL R90, R90, R96.reuse ;  /* 0x000000605a5a7220 */ /* 0x080fe20000400000 */
[----:B------:R-:W-:Y:S01]  /*62c0*/  ISETP.GT.AND P1, PT, R3, RZ, P5 ;  /* 0x000000ff0300720c */ /* 0x000fe20002f24270 */
[-C--:B------:R-:W-:Y:S01]  /*62d0*/  FMUL R91, R91, R96.reuse ;  /* 0x000000605b5b7220 */ /* 0x080fe20000400000 */
[----:B------:R-:W-:Y:S01]  /*62e0*/  F2FP.BF16.F32.PACK_AB R89, RZ, R89 ;  /* 0x00000059ff59723e */ /* 0x000fe200000010ff */
[-C--:B------:R-:W-:Y:S01]  /*62f0*/  FMUL R92, R92, R96.reuse ;  /* 0x000000605c5c7220 */ /* 0x080fe20000400000 */
[----:B------:R-:W-:Y:S01]  /*6300*/  SHF.L.U64.HI R19, R4, 0x4, R5 ;  /* 0x0000000404137819 */ /* 0x000fe20000010205 */
[----:B------:R-:W-:Y:S01]  /*6310*/  FMUL R93, R93, R96 ;  /* 0x000000605d5d7220 */ /* 0x000fe20000400000 */
[----:B------:R-:W-:Y:S01]  /*6320*/  IADD3 R8, P3, R21, R6, RZ ;  /* 0x0000000615087210 */ /* 0x000fe20007f7e0ff */
[----:B------:R-:W-:Y:S01]  /*6330*/  @P2 STG.E.U16 desc[UR38][R6.64+0x2], R89 ;  /* 0x0000025906002986 */ /* 0x000fe2000c101526 */
[----:B------:R-:W-:Y:S01]  /*6340*/  F2FP.BF16.F32.PACK_AB R88, RZ, R88 ;  /* 0x00000058ff58723e */ /* 0x000fe200000010ff */
[----:B------:R-:W-:Y:S01]  /*6350*/  FMUL R95, R95, R96 ;  /* 0x000000605f5f7220 */ /* 0x000fe20000400000 */
[----:B------:R-:W-:Y:S01]  /*6360*/  F2FP.BF16.F32.PACK_AB R90, RZ, R90 ;  /* 0x0000005aff5a723e */ /* 0x000fe200000010ff */
[----:B------:R-:W-:Y:S01]  /*6370*/  IMAD.X R9, R19, 0x1, R7, P3 ;  /* 0x0000000113097824 */ /* 0x000fe200018e0607 */
[C---:B------:R-:W-:Y:S01]  /*6380*/  ISETP.GT.AND P2, PT, R3.reuse, 0x1, P5 ;  /* 0x000000010300780c */ /* 0x040fe20002f44270 */
[----:B------:R-:W-:Y:S01]  /*6390*/  @P0 STG.E.U16 desc[UR38][R6.64], R88 ;  /* 0x0000005806000986 */ /* 0x000fe2000c101526 */
[C---:B------:R-:W-:Y:S01]  /*63a0*/  ISETP.GT.AND P0, PT, R3.reuse, 0x8, P4 ;  /* 0x000000080300780c */ /* 0x040fe20002704270 */
[-C--:B------:R-:W-:Y:S01]  /*63b0*/  FMUL R94, R94, R96.reuse ;  /* 0x000000605e5e7220 */ /* 0x080fe20000400000 */
[----:B------:R-:W-:Y:S01]  /*63c0*/  F2FP.BF16.F32.PACK_AB R91, RZ, R91 ;  /* 0x0000005bff5b723e */ /* 0x000fe200000010ff */
[----:B------:R-:W-:Y:S01]  /*63d0*/  @P1 STG.E.U16 desc[UR38][R8.64], R90 ;  /* 0x0000005a08001986 */ /* 0x000fe2000c101526 */
[----:B------:R-:W-:Y:S01]  /*63e0*/  ISETP.GT.AND P1, PT, R3, 0x9, P4 ;  /* 0x000000090300780c */ /* 0x000fe20002724270 */
[----:B------:R-:W-:Y:S01]  /*63f0*/  FMUL R80, R80, R96 ;  /* 0x0000006050507220 */ /* 0x000fe20000400000 */
[----:B------:R-:W-:Y:S01]  /*6400*/  F2FP.BF16.F32.PACK_AB R92, RZ, R92 ;  /* 0x0000005cff5c723e */ /* 0x000fe200000010ff */
[----:B------:R-:W-:Y:S01]  /*6410*/  IMAD R13, R5, 0xf0, RZ ;  /* 0x000000f0050d7824 */ /* 0x000fe200078e02ff */
[----:B------:R-:W-:Y:S01]  /*6420*/  F2FP.BF16.F32.PACK_AB R93, RZ, R93 ;  /* 0x0000005dff5d723e */ /* 0x000fe200000010ff */
[C---:B------:R-:W-:Y:S01]  /*6430*/  IMAD.WIDE.U32 R14, R4.reuse, 0xf0, R8 ;  /* 0x000000f0040e7825 */ /* 0x040fe200078e0008 */
[C---:B------:R-:W-:Y:S01]  /*6440*/  ISETP.GT.AND P3, PT, R3.reuse, 0x9, P5 ;  /* 0x000000090300780c */ /* 0x040fe20002f64270 */
[----:B------:R0:W-:Y:S01]  /*6450*/  @P2 STG.E.U16 desc[UR38][R8.64+0x2], R91 ;  /* 0x0000025b08002986 */ /* 0x0001e2000c101526 */
[----:B------:R-:W-:Y:S01]  /*6460*/  ISETP.GT.AND P2, PT, R3, 0x8, P5 ;  /* 0x000000080300780c */ /* 0x000fe20002f44270 */
[----:B------:R-:W-:Y:S01]  /*6470*/  IMAD.IADD R15, R13, 0x1, R15 ;  /* 0x000000010d0f7824 */ /* 0x000fe200078e020f */
[----:B------:R-:W-:Y:S01]  /*6480*/  F2FP.BF16.F32.PACK_AB R95, RZ, R95 ;  /* 0x0000005fff5f723e */ /* 0x000fe200000010ff */
[----:B------:R-:W-:Y:S01]  /*6490*/  @P0 STG.E.U16 desc[UR38][R6.64+0x10], R92 ;  /* 0x0000105c06000986 */ /* 0x000fe2000c101526 */
[----:B------:R-:W-:Y:S01]  /*64a0*/  ISETP.GT.AND P0, PT, R103, 0x80, PT ;  /* 0x000000806700780c */ /* 0x000fe20003f04270 */
[C---:B------:R-:W-:Y:S01]  /*64b0*/  IMAD.WIDE.U32 R10, R4.reuse, 0xf0, R8 ;  /* 0x000000f0040a7825 */ /* 0x040fe200078e0008 */
[----:B------:R-:W-:Y:S01]  /*64c0*/  F2FP.BF16.F32.PACK_AB R94, RZ, R94 ;  /* 0x0000005eff5e723e */ /* 0x000fe200000010ff */
[----:B------:R-:W-:Y:S01]  /*64d0*/  @P1 STG.E.U16 desc[UR38][R6.64+0x12], R93 ;  /* 0x0000125d06001986 */ /* 0x000fe2000c101526 */
[----:B------:R-:W-:Y:S01]  /*64e0*/  ISETP.GT.AND P1, PT, R3, RZ, P0 ;  /* 0x000000ff0300720c */ /* 0x000fe20000724270 */
[----:B------:R-:W-:Y:S01]  /*64f0*/  FMUL R81, R81, R96 ;  /* 0x0000006051517220 */ /* 0x000fe20000400000 */
[----:B------:R-:W-:Y:S01]  /*6500*/  F2FP.BF16.F32.PACK_AB R80, RZ, R80 ;  /* 0x00000050ff50723e */ /* 0x000fe200000010ff */
[C---:B0-----:R-:W-:Y:S01]  /*6510*/  IMAD.SHL.U32 R91, R4.reuse, 0x100, RZ ;  /* 0x00000100045b7824 */ /* 0x041fe200078e00ff */
[----:B------:R-:W-:Y:S01]  /*6520*/  @P3 STG.E.U16 desc[UR38][R8.64+0x12], R95 ;  /* 0x0000125f08003986 */ /* 0x000fe2000c101526 */
[----:B------:R-:W-:Y:S01]  /*6530*/  ISETP.GT.AND P3, PT, R3, 0x1, P0 ;  /* 0x000000010300780c */ /* 0x000fe20000764270 */
[----:B------:R-:W-:Y:S01]  /*6540*/  IMAD.IADD R11, R13, 0x1, R11 ;  /* 0x000000010d0b7824 */ /* 0x000fe200078e020b */
[----:B------:R-:W-:Y:S01]  /*6550*/  SHF.L.U64.HI R89, R4, 0x8, R5 ;  /* 0x0000000804597819 */ /* 0x000fe20000010205 */
[----:B------:R-:W-:Y:S01]  /*6560*/  @P2 STG.E.U16 desc[UR38][R8.64+0x10], R94 ;  /* 0x0000105e08002986 */ /* 0x000fe2000c101526 */
[----:B------:R-:W-:Y:S01]  /*6570*/  F2FP.BF16.F32.PACK_AB R81, RZ, R81 ;  /* 0x00000051ff51723e */ /* 0x000fe200000010ff */
[-C--:B------:R-:W-:Y:S01]  /*6580*/  FMUL R82, R82, R96.reuse ;  /* 0x0000006052527220 */ /* 0x080fe20000400000 */
[-C--:B------:R-:W-:Y:S01]  /*6590*/  FMUL R83, R83, R96.reuse ;  /* 0x0000006053537220 */ /* 0x080fe20000400000 */
[----:B------:R-:W-:Y:S01]  /*65a0*/  FMUL R84, R84, R96 ;  /* 0x0000006054547220 */ /* 0x000fe20000400000 */
[----:B------:R0:W-:Y:S01]  /*65b0*/  @P1 STG.E.U16 desc[UR38][R14.64], R80 ;  /* 0x000000500e001986 */ /* 0x0001e2000c101526 */
[----:B------:R-:W-:Y:S01]  /*65c0*/  IADD3 R12, P1, P2, R21, R14, R91 ;  /* 0x0000000e150c7210 */ /* 0x000fe20007a3e05b */
[----:B------:R-:W-:Y:S01]  /*65d0*/  FMUL R85, R85, R96 ;  /* 0x0000006055557220 */ /* 0x000fe20000400000 */
[----:B------:R-:W-:Y:S01]  /*65e0*/  F2FP.BF16.F32.PACK_AB R82, RZ, R82 ;  /* 0x00000052ff52723e */ /* 0x000fe200000010ff */
[----:B------:R-:W-:Y:S01]  /*65f0*/  FMUL R86, R86, R96 ;  /* 0x0000006056567220 */ /* 0x000fe20000400000 */
[----:B------:R-:W-:Y:S01]  /*6600*/  IADD3.X R13, R19, R15, R89, P1, P2 ;  /* 0x0000000f130d7210 */ /* 0x000fe20000fe4459 */
[----:B------:R1:W-:Y:S01]  /*6610*/  @P3 STG.E.U16 desc[UR38][R14.64+0x2], R81 ;  /* 0x000002510e003986 */ /* 0x0003e2000c101526 */
[----:B------:R-:W-:Y:S01]  /*6620*/  IADD3 R4, P1, P2, R21, R10, R91 ;  /* 0x0000000a15047210 */ /* 0x000fe20007a3e05b */
[-C--:B------:R-:W-:Y:S01]  /*6630*/  FMUL R87, R87, R96.reuse ;  /* 0x0000006057577220 */ /* 0x080fe20000400000 */
[----:B------:R-:W-:Y:S01]  /*6640*/  ISETP.GT.AND P3, PT, R103, 0x88, PT ;  /* 0x000000886700780c */ /* 0x000fe20003f64270 */
[-C--:B------:R-:W-:Y:S01]  /*6650*/  FMUL R72, R72, R96.reuse ;  /* 0x0000006048487220 */ /* 0x080fe20000400000 */
[----:B------:R-:W-:Y:S01]  /*6660*/  IADD3.X R5, R19, R11, R89, P1, P2 ;  /* 0x0000000b13057210 */ /* 0x000fe20000fe4459 */
[----:B------:R-:W-:Y:S01]  /*6670*/  FMUL R73, R73, R96 ;  /* 0x0000006049497220 */ /* 0x000fe20000400000 */
[----:B0-----:R-:W-:Y:S01]  /*6680*/  IADD3 R80, P2, R21, R14, RZ ;  /* 0x0000000e15507210 */ /* 0x001fe20007f5e0ff */
[-C--:B------:R-:W-:Y:S01]  /*6690*/  FMUL R74, R74, R96.reuse ;  /* 0x000000604a4a7220 */ /* 0x080fe20000400000 */
[----:B------:R-:W-:Y:S01]  /*66a0*/  ISETP.GT.AND P1, PT, R3, RZ, P3 ;  /* 0x000000ff0300720c */ /* 0x000fe20001f24270 */
[-C--:B------:R-:W-:Y:S01]  /*66b0*/  FMUL R75, R75, R96.reuse ;  /* 0x000000604b4b7220 */ /* 0x080fe20000400000 */
[----:B------:R-:W-:Y:S01]  /*66c0*/  F2FP.BF16.F32.PACK_AB R83, RZ, R83 ;  /* 0x00000053ff53723e */ /* 0x000fe200000010ff */
[--C-:B-1----:R-:W-:Y:S01]  /*66d0*/  IMAD.X R81, R19, 0x1, R15.reuse, P2 ;  /* 0x0000000113517824 */ /* 0x102fe200010e060f */
[----:B------:R-:W-:Y:S01]  /*66e0*/  ISETP.GT.AND P2, PT, R3, 0x1, P3 ;  /* 0x000000010300780c */ /* 0x000fe20001f44270 */
[----:B------:R-:W-:Y:S01]  /*66f0*/  FMUL R76, R76, R96 ;  /* 0x000000604c4c7220 */ /* 0x000fe20000400000 */
[----:B------:R-:W-:Y:S01]  /*6700*/  F2FP.BF16.F32.PACK_AB R84, RZ, R84 ;  /* 0x00000054ff54723e */ /* 0x000fe200000010ff */
[-C--:B------:R-:W-:Y:S01]  /*6710*/  FMUL R77, R77, R96.reuse ;  /* 0x000000604d4d7220 */ /* 0x080fe20000400000 */
[----:B------:R-:W-:Y:S01]  /*6720*/  F2FP.BF16.F32.PACK_AB R85, RZ, R85 ;  /* 0x00000055ff55723e */ /* 0x000fe200000010ff */
[----:B------:R-:W-:Y:S01]  /*6730*/  FMUL R78, R78, R96 ;  /* 0x000000604e4e7220 */ /* 0x000fe20000400000 */
[----:B------:R-:W-:Y:S01]  /*6740*/  F2FP.BF16.F32.PACK_AB R86, RZ, R86 ;  /* 0x00000056ff56723e */ /* 0x000fe200000010ff */
[-C--:B------:R-:W-:Y:S01]  /*6750*/  FMUL R79, R79, R96.reuse ;  /* 0x000000604f4f7220 */ /* 0x080fe20000400000 */
[----:B------:R-:W-:Y:S01]  /*6760*/  F2FP.BF16.F32.PACK_AB R87, RZ, R87 ;  /* 0x00000057ff57723e */ /* 0x000fe200000010ff */
[----:B------:R0:W-:Y:S01]  /*6770*/  @P1 STG.E.U16 desc[UR38][R80.64], R82 ;  /* 0x0000005250001986 */ /* 0x0001e2000c101526 */
[C---:B------:R-:W-:Y:S01]  /*6780*/  ISETP.GT.AND P1, PT, R3.reuse, 0x8, P0 ;  /* 0x000000080300780c */ /* 0x040fe20000724270 */
[----:B------:R-:W-:Y:S01]  /*6790*/  FMUL R64, R64, R96 ;  /* 0x0000006040407220 */ /* 0x000fe20000400000 */
[----:B------:R-:W-:Y:S01]  /*67a0*/  F2FP.BF16.F32.PACK_AB R72, RZ, R72 ;  /* 0x00000048ff48723e */ /* 0x000fe200000010ff */
[----:B------:R1:W-:Y:S01]  /*67b0*/  @P2 STG.E.U16 desc[UR38][R80.64+0x2], R83 ;  /* 0x0000025350002986 */ /* 0x0003e2000c101526 */
[----:B------:R-:W-:Y:S01]  /*67c0*/  ISETP.GT.AND P2, PT, R3, 0x9, P0 ;  /* 0x000000090300780c */ /* 0x000fe20000744270 */
[-C--:B------:R-:W-:Y:S01]  /*67d0*/  FMUL R65, R65, R96.reuse ;  /* 0x0000006041417220 */ /* 0x080fe20000400000 */
[----:B------:R-:W-:Y:S01]  /*67e0*/  PRMT R20, R72, 0x7610, R20 ;  /* 0x0000761048147816 */ /* 0x000fe20000000014 */
[-C--:B------:R-:W-:Y:S01]  /*67f0*/  FMUL R66, R66, R96.reuse ;  /* 0x0000006042427220 */ /* 0x080fe20000400000 */
[----:B------:R-:W-:Y:S01]  /*6800*/  F2FP.BF16.F32.PACK_AB R73, RZ, R73 ;  /* 0x00000049ff49723e */ /* 0x000fe200000010ff */
[----:B------:R-:W-:Y:S01]  /*6810*/  FMUL R67, R67, R96 ;  /* 0x0000006043437220 */ /* 0x000fe20000400000 */
[----:B------:R-:W-:Y:S01]  /*6820*/  F2FP.BF16.F32.PACK_AB R74, RZ, R74 ;  /* 0x0000004aff4a723e */ /* 0x000fe200000010ff */
[-C--:B------:R-:W-:Y:S01]  /*6830*/  FMUL R68, R68, R96.reuse ;  /* 0x0000006044447220 */ /* 0x080fe20000400000 */
[----:B------:R-:W-:Y:S01]  /*6840*/  F2FP.BF16.F32.PACK_AB R75, RZ, R75 ;  /* 0x0000004bff4b723e */ /* 0x000fe200000010ff */
[----:B------:R2:W-:Y:S01]  /*6850*/  @P1 STG.E.U16 desc[UR38][R14.64+0x10], R84 ;  /* 0x000010540e001986 */ /* 0x0005e2000c101526 */
[----:B------:R-:W-:Y:S01]  /*6860*/  ISETP.GT.AND P1, PT, R3, 0x8, P3 ;  /* 0x000000080300780c */ /* 0x000fe20001f24270 */
[----:B------:R-:W-:Y:S01]  /*6870*/  FMUL R69, R69, R96 ;  /* 0x0000006045457220 */ /* 0x000fe20000400000 */
[----:B------:R-:W-:Y:S01]  /*6880*/  F2FP.BF16.F32.PACK_AB R76, RZ, R76 ;  /* 0x0000004cff4c723e */ /* 0x000fe200000010ff */
[----:B0-----:R-:W-:Y:S01]  /*6890*/  @P2 IMAD.MOV.U32 R82, RZ, RZ, R14 ;  /* 0x000000ffff522224 */ /* 0x001fe200078e000e */
[----:B------:R-:W-:Y:S01]  /*68a0*/  F2FP.BF16.F32.PACK_AB R77, RZ, R77 ;  /* 0x0000004dff4d723e */ /* 0x000fe200000010ff */
[--C-:B-1----:R-:W-:Y:S01]  /*68b0*/  @P2 IMAD.MOV.U32 R83, RZ, RZ, R15.reuse ;  /* 0x000000ffff532224 */ /* 0x102fe200078e000f */
[----:B------:R-:W-:Y:S01]  /*68c0*/  F2FP.BF16.F32.PACK_AB R78, RZ, R78 ;  /* 0x0000004eff4e723e */ /* 0x000fe200000010ff */
[-C--:B------:R-:W-:Y:S01]  /*68d0*/  FMUL R70, R70, R96.reuse ;  /* 0x0000006046467220 */ /* 0x080fe20000400000 */
[----:B------:R-:W-:Y:S01]  /*68e0*/  F2FP.BF16.F32.PACK_AB R79, RZ, R79 ;  /* 0x0000004fff4f723e */ /* 0x000fe200000010ff */
[-C--:B------:R-:W-:Y:S01]  /*68f0*/  FMUL R71, R71, R96.reuse ;  /* 0x0000006047477220 */ /* 0x080fe20000400000 */
[----:B------:R-:W-:Y:S01]  /*6900*/  @P2 STG.E.U16 desc[UR38][R82.64+0x12], R85 ;  /* 0x0000125552002986 */ /* 0x000fe2000c101526 */
[----:B------:R-:W-:Y:S01]  /*6910*/  ISETP.GT.AND P2, PT, R3, 0x9, P3 ;  /* 0x000000090300780c */ /* 0x000fe20001f44270 */
[----:B------:R-:W-:Y:S01]  /*6920*/  FMUL R56, R56, R96 ;  /* 0x0000006038387220 */ /* 0x000fe20000400000 */
[----:B------:R-:W-:Y:S01]  /*6930*/  F2FP.BF16.F32.PACK_AB R64, RZ, R64 ;  /* 0x00000040ff40723e */ /* 0x000fe200000010ff */
[----:B------:R-:W-:Y:S01]  /*6940*/  @P1 STG.E.U16 desc[UR38][R80.64+0x10], R86 ;  /* 0x0000105650001986 */ /* 0x000fe2000c101526 */
[----:B--2---:R-:W-:Y:S01]  /*6950*/  IADD3 R14, P1, R91, R14, RZ ;  /* 0x0000000e5b0e7210 */ /* 0x004fe20007f3e0ff */
[-C--:B------:R-:W-:Y:S01]  /*6960*/  FMUL R57, R57, R96.reuse ;  /* 0x0000006039397220 */ /* 0x080fe20000400000 */
[----:B------:R-:W-:Y:S01]  /*6970*/  F2FP.BF16.F32.PACK_AB R65, RZ, R65 ;  /* 0x00000041ff41723e */ /* 0x000fe200000010ff */
[----:B------:R-:W-:Y:S01]  /*6980*/  FMUL R58, R58, R96 ;  /* 0x000000603a3a7220 */ /* 0x000fe20000400000 */
[----:B------:R-:W-:Y:S01]  /*6990*/  F2FP.BF16.F32.PACK_AB R66, RZ, R66 ;  /* 0x00000042ff42723e */ /* 0x000fe200000010ff */
[----:B------:R-:W-:Y:S01]  /*69a0*/  IMAD.X R15, R89, 0x1, R15, P1 ;  /* 0x00000001590f7824 */ /* 0x000fe200008e060f */
[----:B------:R-:W-:Y:S01]  /*69b0*/  F2FP.BF16.F32.PACK_AB R67, RZ, R67 ;  /* 0x00000043ff43723e */ /* 0x000fe200000010ff */
[----:B------:R-:W-:Y:S01]  /*69c0*/  FMUL R59, R59, R96 ;  /* 0x000000603b3b7220 */ /* 0x000fe20000400000 */
[----:B------:R-:W-:Y:S01]  /*69d0*/  F2FP.BF16.F32.PACK_AB R68, RZ, R68 ;  /* 0x00000044ff44723e */ /* 0x000fe200000010ff */
[----:B------:R-:W-:Y:S01]  /*69e0*/  @P2 STG.E.U16 desc[UR38][R80.64+0x12], R87 ;  /* 0x0000125750002986 */ /* 0x000fe2000c101526 */
[----:B------:R-:W-:Y:S01]  /*69f0*/  ISETP.GT.AND P2, PT, R103, 0x100, PT ;  /* 0x000001006700780c */ /* 0x000fe20003f44270 */
[-C--:B------:R-:W-:Y:S01]  /*6a00*/  FMUL R60, R60, R96.reuse ;  /* 0x000000603c3c7220 */ /* 0x080fe20000400000 */
[----:B------:R-:W-:Y:S01]  /*6a10*/  F2FP.BF16.F32.PACK_AB R69, RZ, R69 ;  /* 0x00000045ff45723e */ /* 0x000fe200000010ff */
[-C--:B------:R-:W-:Y:S01]  /*6a20*/  FMUL R61, R61, R96.reuse ;  /* 0x000000603d3d7220 */ /* 0x080fe20000400000 */
[----:B------:R-:W-:Y:S01]  /*6a30*/  ISETP.GT.AND P1, PT, R3, RZ, P2 ;  /* 0x000000ff0300720c */ /* 0x000fe20001724270 */
        /* <DEDUP_REMOVED lines=12> */
[----:B------:R-:W-:Y:S01]  /*6b00*/  @P1 STG.E.U16 desc[UR38][R14.64], R20 ;  /* 0x000000140e001986 */ /* 0x000fe2000c101526 */
        /* <DEDUP_REMOVED lines=11> */
[----:B------:R-:W-:Y:S01]  /*6bc0*/  FMUL R41, R41, R96 ;  /* 0x0000006029297220 */ /* 0x000fe20000400000 */
[----:B------:R-:W-:Y:S01]  /*6bd0*/  F2FP.BF16.F32.PACK_AB R49, RZ, R49 ;  /* 0x00000031ff31723e */ /* 0x000fe200000010ff */
[----:B------:R0:W-:Y:S01]  /*6be0*/  @P1 STG.E.U16 desc[UR38][R14.64+0x2], R73 ;  /* 0x000002490e001986 */ /* 0x0001e2000c101526 */
[----:B------:R-:W-:Y:S01]  /*6bf0*/  IADD3 R72, P1, R21, R14, RZ ;  /* 0x0000000e15487210 */ /* 0x000fe20007f3e0ff */
        /* <DEDUP_REMOVED lines=10> */
[----:B0-----:R-:W-:Y:S01]  /*6ca0*/  IMAD.X R73, R19, 0x1, R15, P1 ;  /* 0x0000000113497824 */ /* 0x001fe200008e060f */
        /* <DEDUP_REMOVED lines=13> */
[-C--:B------:R-:W-:Y:S01]  /*6d80*/  FMUL R37, R37, R96.reuse ;  /* 0x0000006025257220 */ /* 0x080fe20000400000 */
[----:B------:R-:W-:Y:S01]  /*6d90*/  F2FP.BF16.F32.PACK_AB R45, RZ, R45 ;  /* 0x0000002dff2d723e */ /* 0x000fe200000010ff */
[----:B------:R-:W-:Y:S01]  /*6da0*/  FMUL R38, R38, R96 ;  /* 0x0000006026267220 */ /* 0x000fe20000400000 */
        /* <DEDUP_REMOVED lines=19> */
[-C--:B------:R-:W-:Y:S01]  /*6ee0*/  FMUL R30, R30, R96.reuse ;  /* 0x000000601e1e7220 */ /* 0x080fe20000400000 */
[----:B------:R-:W-:Y:S01]  /*6ef0*/  F2FP.BF16.F32.PACK_AB R37, RZ, R37 ;  /* 0x00000025ff25723e */ /* 0x000fe200000010ff */
[----:B------:R-:W-:Y:S01]  /*6f00*/  FMUL R31, R31, R96 ;  /* 0x000000601f1f7220 */ /* 0x000fe20000400000 */
[----:B------:R-:W-:-:S02]  /*6f10*/  F2FP.BF16.F32.PACK_AB R38, RZ, R38 ;  /* 0x00000026ff26723e */ /* 0x000fc400000010ff */
[----:B------:R-:W-:Y:S02]  /*6f20*/  F2FP.BF16.F32.PACK_AB R39, RZ, R39 ;  /* 0x00000027ff27723e */ /* 0x000fe400000010ff */
[----:B------:R-:W-:Y:S02]  /*6f30*/  F2FP.BF16.F32.PACK_AB R24, RZ, R24 ;  /* 0x00000018ff18723e */ /* 0x000fe400000010ff */
[----:B------:R-:W-:Y:S01]  /*6f40*/  F2FP.BF16.F32.PACK_AB R25, RZ, R25 ;  /* 0x00000019ff19723e */ /* 0x000fe200000010ff */
[----:B------:R-:W-:Y:S01]  /*6f50*/  @P6 STG.E.U16 desc[UR38][R14.64+0x10], R76 ;  /* 0x0000104c0e006986 */ /* 0x000fe2000c101526 */
[----:B------:R-:W-:Y:S02]  /*6f60*/  ISETP.GT.AND P6, PT, R3, 0x9, P2 ;  /* 0x000000090300780c */ /* 0x000fe400017c4270 */
[----:B------:R-:W-:Y:S02]  /*6f70*/  F2FP.BF16.F32.PACK_AB R26, RZ, R26 ;  /* 0x0000001aff1a723e */ /* 0x000fe400000010ff */
[----:B------:R-:W-:-:S02]  /*6f80*/  F2FP.BF16.F32.PACK_AB R27, RZ, R27 ;  /* 0x0000001bff1b723e */ /* 0x000fc400000010ff */
[----:B------:R-:W-:Y:S02]  /*6f90*/  F2FP.BF16.F32.PACK_AB R28, RZ, R28 ;  /* 0x0000001cff1c723e */ /* 0x000fe400000010ff */
[----:B------:R-:W-:Y:S02]  /*6fa0*/  F2FP.BF16.F32.PACK_AB R29, RZ, R29 ;  /* 0x0000001dff1d723e */ /* 0x000fe400000010ff */
[----:B------:R-:W-:Y:S02]  /*6fb0*/  F2FP.BF16.F32.PACK_AB R30, RZ, R30 ;  /* 0x0000001eff1e723e */ /* 0x000fe400000010ff */
[----:B------:R-:W-:Y:S01]  /*6fc0*/  F2FP.BF16.F32.PACK_AB R31, RZ, R31 ;  /* 0x0000001fff1f723e */ /* 0x000fe200000010ff */
[----:B------:R-:W-:Y:S01]  /*6fd0*/  @P6 STG.E.U16 desc[UR38][R14.64+0x12], R77 ;  /* 0x0000124d0e006986 */ /* 0x000fe2000c101526 */
[----:B0-----:R-:W-:-:S05]  /*6fe0*/  IADD3 R72, P6, R14, R21, RZ ;  /* 0x000000150e487210 */ /* 0x001fca0007fde0ff */
[----:B------:R-:W-:Y:S01]  /*6ff0*/  IMAD.X R73, R15, 0x1, R19, P6 ;  /* 0x000000010f497824 */ /* 0x000fe200030e0613 */
[----:B------:R-:W-:-:S13]  /*7000*/  ISETP.GT.AND P6, PT, R3, 0x8, P1 ;  /* 0x000000080300780c */ /* 0x000fda0000fc4270 */
[----:B------:R-:W-:Y:S01]  /*7010*/  @P6 STG.E.U16 desc[UR38][R72.64+0x10], R78 ;  /* 0x0000104e48006986 */ /* 0x000fe2000c101526 */
[----:B------:R-:W-:-:S13]  /*7020*/  ISETP.GT.AND P6, PT, R3, 0x9, P1 ;  /* 0x000000090300780c */ /* 0x000fda0000fc4270 */
[----:B------:R0:W-:Y:S01]  /*7030*/  @P6 STG.E.U16 desc[UR38][R12.64+0x12], R79 ;  /* 0x0000124f0c006986 */ /* 0x0001e2000c101526 */
[----:B------:R-:W-:-:S13]  /*7040*/  ISETP.GT.AND P6, PT, R3, 0x10, P4 ;  /* 0x000000100300780c */ /* 0x000fda00027c4270 */
[----:B------:R-:W-:Y:S01]  /*7050*/  @P6 STG.E.U16 desc[UR38][R6.64+0x20], R64 ;  /* 0x0000204006006986 */ /* 0x000fe2000c101526 */
        /* <DEDUP_REMOVED lines=14> */
[----:B0-----:R-:W-:-:S05]  /*7140*/  IADD3 R12, P6, R91, R10, RZ ;  /* 0x0000000a5b0c7210 */ /* 0x001fca0007fde0ff */
[----:B------:R-:W-:Y:S01]  /*7150*/  IMAD.X R13, R11, 0x1, R89, P6 ;  /* 0x000000010b0d7824 */ /* 0x000fe200030e0659 */
[----:B------:R-:W-:-:S13]  /*7160*/  ISETP.GT.AND P6, PT, R3, 0x10, P0 ;  /* 0x000000100300780c */ /* 0x000fda00007c4270 */
[----:B------:R-:W-:Y:S01]  /*7170*/  @P6 STG.E.U16 desc[UR38][R10.64+0x20], R56 ;  /* 0x000020380a006986 */ /* 0x000fe2000c101526 */
[----:B------:R-:W-:-:S13]  /*7180*/  ISETP.GT.AND P6, PT, R3, 0x11, P0 ;  /* 0x000000110300780c */ /* 0x000fda00007c4270 */
[----:B------:R-:W-:Y:S01]  /*7190*/  @P6 STG.E.U16 desc[UR38][R10.64+0x22], R57 ;  /* 0x000022390a006986 */ /* 0x000fe2000c101526 */
[----:B------:R-:W-:-:S05]  /*71a0*/  IADD3 R14, P6, R21, R10, RZ ;  /* 0x0000000a150e7210 */ /* 0x000fca0007fde0ff */
[----:B------:R-:W-:Y:S01]  /*71b0*/  IMAD.X R15, R11, 0x1, R19, P6 ;  /* 0x000000010b0f7824 */ /* 0x000fe200030e0613 */
[----:B------:R-:W-:-:S05]  /*71c0*/  IADD3 R20, P6, R21, R12, RZ ;  /* 0x0000000c15147210 */ /* 0x000fca0007fde0ff */
[----:B------:R-:W-:Y:S01]  /*71d0*/  IMAD.X R21, R19, 0x1, R13, P6 ;  /* 0x0000000113157824 */ /* 0x000fe200030e060d */
        /* <DEDUP_REMOVED lines=36> */
[C---:B------:R-:W-:Y:S02]  /*7420*/  ISETP.GT.AND P6, PT, R3.reuse, 0x28, P4 ;  /* 0x000000280300780c */ /* 0x040fe400027c4270 */
[----:B------:R-:W-:-:S11]  /*7430*/  ISETP.GT.AND P4, PT, R3, 0x29, P4 ;  /* 0x000000290300780c */ /* 0x000fd60002784270 */
[----:B------:R-:W-:Y:S04]  /*7440*/  @P6 STG.E.U16 desc[UR38][R6.64+0x50], R44 ;  /* 0x0000502c06006986 */ /* 0x000fe8000c101526 */
[----:B------:R0:W-:Y:S01]  /*7450*/  @P4 STG.E.U16 desc[UR38][R6.64+0x52], R45 ;  /* 0x0000522d06004986 */ /* 0x0001e2000c101526 */
[C---:B------:R-:W-:Y:S02]  /*7460*/  ISETP.GT.AND P4, PT, R3.reuse, 0x28, P5 ;  /* 0x000000280300780c */ /* 0x040fe40002f84270 */
[----:B------:R-:W-:-:S11]  /*7470*/  ISETP.GT.AND P5, PT, R3, 0x29, P5 ;  /* 0x000000290300780c */ /* 0x000fd60002fa4270 */
[----:B------:R-:W-:Y:S01]  /*7480*/  @P4 STG.E.U16 desc[UR38][R8.64+0x50], R46 ;  /* 0x0000502e08004986 */ /* 0x000fe2000c101526 */
[----:B------:R-:W-:-:S03]  /*7490*/  ISETP.GT.AND P4, PT, R3, 0x20, P0 ;  /* 0x000000200300780c */ /* 0x000fc60000784270 */
[----:B------:R-:W-:Y:S01]  /*74a0*/  @P5 STG.E.U16 desc[UR38][R8.64+0x52], R47 ;  /* 0x0000522f08005986 */ /* 0x000fe2000c101526 */
[----:B------:R-:W-:-:S09]  /*74b0*/  ISETP.GT.AND P5, PT, R3, 0x21, P0 ;  /* 0x000000210300780c */ /* 0x000fd200007a4270 */
[----:B0-----:R-:W-:Y:S02]  /*74c0*/  @P4 IMAD.MOV.U32 R6, RZ, RZ, R10 ;  /* 0x000000ffff064224 */ /* 0x001fe400078e000a */
[----:B------:R-:W-:-:S05]  /*74d0*/  @P4 IMAD.MOV.U32 R7, RZ, RZ, R11 ;  /* 0x000000ffff074224 */ /* 0x000fca00078e000b */
[----:B------:R0:W-:Y:S01]  /*74e0*/  @P4 STG.E.U16 desc[UR38][R6.64+0x40], R32 ;  /* 0x0000402006004986 */ /* 0x0001e2000c101526 */
[----:B------:R-:W-:Y:S01]  /*74f0*/  ISETP.GT.AND P4, PT, R3, 0x20, P3 ;  /* 0x000000200300780c */ /* 0x000fe20001f84270 */
[----:B0-----:R-:W-:Y:S02]  /*7500*/  @P5 IMAD.MOV.U32 R6, RZ, RZ, R10 ;  /* 0x000000ffff065224 */ /* 0x001fe400078e000a */
[----:B------:R-:W-:-:S05]  /*7510*/  @P5 IMAD.MOV.U32 R7, RZ, RZ, R11 ;  /* 0x000000ffff075224 */ /* 0x000fca00078e000b */
[----:B------:R0:W-:Y:S01]  /*7520*/  @P5 STG.E.U16 desc[UR38][R6.64+0x42], R33 ;  /* 0x0000422106005986 */ /* 0x0001e2000c101526 */
[----:B------:R-:W-:-:S04]  /*7530*/  ISETP.GT.AND P5, PT, R3, 0x21, P3 ;  /* 0x000000210300780c */ /* 0x000fc80001fa4270 */
[----:B0-----:R-:W-:Y:S02]  /*7540*/  @P4 IMAD.MOV.U32 R6, RZ, RZ, R14 ;  /* 0x000000ffff064224 */ /* 0x001fe400078e000e */
[----:B------:R-:W-:-:S05]  /*7550*/  @P4 IMAD.MOV.U32 R7, RZ, RZ, R15 ;  /* 0x000000ffff074224 */ /* 0x000fca00078e000f */
[----:B------:R0:W-:Y:S01]  /*7560*/  @P4 STG.E.U16 desc[UR38][R6.64+0x40], R34 ;  /* 0x0000402206004986 */ /* 0x0001e2000c101526 */
[C---:B------:R-:W-:Y:S02]  /*7570*/  ISETP.GT.AND P4, PT, R3.reuse, 0x28, P0 ;  /* 0x000000280300780c */ /* 0x040fe40000784270 */
[----:B------:R-:W-:Y:S01]  /*7580*/  ISETP.GT.AND P0, PT, R3, 0x29, P0 ;  /* 0x000000290300780c */ /* 0x000fe20000704270 */
        /* <DEDUP_REMOVED lines=8> */
[----:B------:R-:W-:-:S03]  /*7610*/  ISETP.GT.AND P4, PT, R3, 0x20, P2 ;  /* 0x000000200300780c */ /* 0x000fc60001784270 */
[----:B------:R-:W-:Y:S01]  /*7620*/  @P0 STG.E.U16 desc[UR38][R10.64+0x52], R37 ;  /* 0x000052250a000986 */ /* 0x000fe2000c101526 */
[----:B------:R-:W-:Y:S01]  /*7630*/  ISETP.GT.AND P0, PT, R3, 0x21, P2 ;  /* 0x000000210300780c */ /* 0x000fe20001704270 */
[----:B0-----:R-:W-:Y:S02]  /*7640*/  @P5 IMAD.MOV.U32 R6, RZ, RZ, R14 ;  /* 0x000000ffff065224 */ /* 0x001fe400078e000e */
[----:B------:R-:W-:-:S05]  /*7650*/  @P5 IMAD.MOV.U32 R7, RZ, RZ, R15 ;  /* 0x000000ffff075224 */ /* 0x000fca00078e000f */
[----:B------:R0:W-:Y:S01]  /*7660*/  @P5 STG.E.U16 desc[UR38][R6.64+0x50], R38 ;  /* 0x0000502606005986 */ /* 0x0001e2000c101526 */
[----:B------:R-:W-:-:S03]  /*7670*/  ISETP.GT.AND P5, PT, R3, 0x20, P1 ;  /* 0x000000200300780c */ /* 0x000fc60000fa4270 */
[----:B------:R1:W-:Y:S01]  /*7680*/  @P3 STG.E.U16 desc[UR38][R14.64+0x52], R39 ;  /* 0x000052270e003986 */ /* 0x0003e2000c101526 */
[----:B------:R-:W-:-:S03]  /*7690*/  ISETP.GT.AND P3, PT, R3, 0x21, P1 ;  /* 0x000000210300780c */ /* 0x000fc60000f64270 */
[----:B------:R1:W-:Y:S01]  /*76a0*/  @P4 STG.E.U16 desc[UR38][R12.64+0x40], R24 ;  /* 0x000040180c004986 */ /* 0x0003e2000c101526 */
[C---:B------:R-:W-:Y:S02]  /*76b0*/  ISETP.GT.AND P4, PT, R3.reuse, 0x28, P1 ;  /* 0x000000280300780c */ /* 0x040fe40000f84270 */
[C---:B------:R-:W-:Y:S01]  /*76c0*/  ISETP.GT.AND P1, PT, R3.reuse, 0x29, P1 ;  /* 0x000000290300780c */ /* 0x040fe20000f24270 */
[----:B------:R1:W-:Y:S01]  /*76d0*/  @P0 STG.E.U16 desc[UR38][R12.64+0x42], R25 ;  /* 0x000042190c000986 */ /* 0x0003e2000c101526 */
[C---:B------:R-:W-:Y:S02]  /*76e0*/  ISETP.GT.AND P0, PT, R3.reuse, 0x28, P2 ;  /* 0x000000280300780c */ /* 0x040fe40001704270 */
[----:B------:R-:W-:Y:S01]  /*76f0*/  ISETP.GT.AND P2, PT, R3, 0x29, P2 ;  /* 0x000000290300780c */ /* 0x000fe20001744270 */
[----:B------:R1:W-:Y:S04]  /*7700*/  @P5 STG.E.U16 desc[UR38][R4.64+0x40], R26 ;  /* 0x0000401a04005986 */ /* 0x0003e8000c101526 */
[----:B------:R1:W-:Y:S04]  /*7710*/  @P3 STG.E.U16 desc[UR38][R4.64+0x42], R27 ;  /* 0x0000421b04003986 */ /* 0x0003e8000c101526 */
[----:B0-----:R-:W-:-:S02]  /*7720*/  @P1 IMAD.MOV.U32 R6, RZ, RZ, R4 ;  /* 0x000000ffff061224 */ /* 0x001fc400078e0004 */
[----:B------:R-:W-:Y:S01]  /*7730*/  @P1 IMAD.MOV.U32 R7, RZ, RZ, R5 ;  /* 0x000000ffff071224 */ /* 0x000fe200078e0005 */
[----:B------:R1:W-:Y:S04]  /*7740*/  @P0 STG.E.U16 desc[UR38][R12.64+0x50], R28 ;  /* 0x0000501c0c000986 */ /* 0x0003e8000c101526 */
[----:B------:R1:W-:Y:S04]  /*7750*/  @P2 STG.E.U16 desc[UR38][R12.64+0x52], R29 ;  /* 0x0000521d0c002986 */ /* 0x0003e8000c101526 */
[----:B------:R1:W-:Y:S04]  /*7760*/  @P4 STG.E.U16 desc[UR38][R4.64+0x50], R30 ;  /* 0x0000501e04004986 */ /* 0x0003e8000c101526 */
[----:B------:R1:W-:Y:S02]  /*7770*/  @P1 STG.E.U16 desc[UR38][R6.64+0x52], R31 ;  /* 0x0000521f06001986 */ /* 0x0003e4000c101526 */
.L_x_165:
[----:B------:R-:W-:Y:S05]  /*7780*/  BSYNC B0 ;  /* 0x0000000000007941 */ /* 0x000fea0003800000 */
.L_x_29:
[----:B------:R-:W-:Y:S01]  /*7790*/  IADD3 R16, P0, R16, UR36, RZ ;  /* 0x0000002410107c10 */ /* 0x000fe2000ff1e0ff */
[----:B------:R-:W-:Y:S01]  /*77a0*/  ULDC.64 UR4, c[0x0][0x650] ;  /* 0x0001940000047ab9 */ /* 0x000fe20000000a00 */
[----:B------:R-:W-:Y:S01]  /*77b0*/  PRMT R3, RZ, 0x7610, R3 ;  /* 0x00007610ff037816 */ /* 0x000fe20000000003 */
[----:B------:R-:W-:Y:S01]  /*77c0*/  IMAD.MOV.U32 R103, RZ, RZ, -0x1 ;  /* 0xffffffffff677424 */ /* 0x000fe200078e00ff */
[----:B------:R-:W-:Y:S01]  /*77d0*/  IADD3.X R17, R17, UR42, RZ, P0, !PT ;  /* 0x0000002a11117c10 */ /* 0x000fe200087fe4ff */
[----:B------:R-:W-:Y:S01]  /*77e0*/  IMAD.MOV.U32 R19, RZ, RZ, -0x1 ;  /* 0xffffffffff137424 */ /* 0x000fe200078e00ff */
[----:B------:R-:W-:-:S04]  /*77f0*/  ISETP.GE.U32.AND P0, PT, R16, UR4, PT ;  /* 0x0000000410007c0c */ /* 0x000fc8000bf06070 */
[----:B------:R-:W-:-:S13]  /*7800*/  ISETP.GE.U32.AND.EX P0, PT, R17, UR5, PT, P0 ;  /* 0x0000000511007c0c */ /* 0x000fda000bf06100 */
[----:B------:R-:W-:Y:S05]  /*7810*/  @P0 BRA `(.L_x_166) ;  /* 0x0000000400580947 */ /* 0x000fea0003800000 */
[----:B0123--:R-:W0:Y:S01]  /*7820*/  LDC.64 R10, c[0x0][0x628] ;  /* 0x00018a00ff0a7b82 */ /* 0x00fe220000000a00 */
[----:B------:R-:W1:Y:S01]  /*7830*/  S2R R12, SR_CTAID.X ;  /* 0x00000000000c7919 */ /* 0x000e620000002500 */
[----:B------:R-:W-:Y:S02]  /*7840*/  IMAD.MOV.U32 R8, RZ, RZ, R16 ;  /* 0x000000ffff087224 */ /* 0x000fe400078e0010 */
[----:B------:R-:W-:Y:S01]  /*7850*/  IMAD.MOV.U32 R9, RZ, RZ, R17 ;  /* 0x000000ffff097224 */ /* 0x000fe200078e0011 */
[----:B------:R-:W2:Y:S03]  /*7860*/  S2R R20, SR_CTAID.Y ;  /* 0x0000000000147919 */ /* 0x000ea60000002600 */
[----:B------:R-:W3:Y:S08]  /*7870*/  LDC R0, c[0x0][0x630] ;  /* 0x00018c00ff007b82 */ /* 0x000ef00000000800 */
[----:B------:R-:W1:Y:S01]  /*7880*/  LDC.64 R14, c[0x0][0x620] ;  /* 0x00018800ff0e7b82 */ /* 0x000e620000000a00 */
[----:B0-----:R-:W-:-:S04]  /*7890*/  ISETP.NE.U32.AND P0, PT, R10, RZ, PT ;  /* 0x000000ff0a00720c */ /* 0x001fc80003f05070 */
[----:B------:R-:W-:-:S13]  /*78a0*/  ISETP.NE.AND.EX P0, PT, R11, RZ, PT, P0 ;  /* 0x000000ff0b00720c */ /* 0x000fda0003f05300 */
[----:B-123--:R-:W-:Y:S05]  /*78b0*/  @!P0 BRA `(.L_x_167) ;  /* 0x0000000000288947 */ /* 0x00efea0003800000 */
        /* <DEDUP_REMOVED lines=10> */
.L_x_167:
[-CC-:B------:R-:W-:Y:S01]  /*7960*/  SHF.R.U64 R19, R8, R0.reuse, R9.reuse ;  /* 0x0000000008137219 */ /* 0x180fe20000001209 */
[----:B------:R-:W0:Y:S01]  /*7970*/  LDC.64 R28, c[0x0][0x640] ;  /* 0x00019000ff1c7b82 */ /* 0x000e220000000a00 */
[----:B------:R-:W-:Y:S01]  /*7980*/  SHF.R.U32.HI R0, RZ, R0, R9 ;  /* 0x00000000ff007219 */ /* 0x000fe20000011609 */
[----:B------:R-:W-:Y:S01]  /*7990*/  ULDC UR4, c[0x0][0x150] ;  /* 0x0000540000047ab9 */ /* 0x000fe20000000800 */
[----:B------:R-:W-:Y:S01]  /*79a0*/  IADD3 R3, P0, RZ, -R19, RZ ;  /* 0x80000013ff037210 */ /* 0x000fe20007f1e0ff */
[----:B------:R-:W-:Y:S01]  /*79b0*/  IMAD.MOV.U32 R9, RZ, RZ, 0x1 ;  /* 0x00000001ff097424 */ /* 0x000fe200078e00ff */
[----:B------:R-:W-:-:S03]  /*79c0*/  I2FP.F32.U32 R8, R12 ;  /* 0x0000000c00087245 */ /* 0x000fc60000201000 */
[----:B------:R-:W1:Y:S01]  /*79d0*/  LDC R6, c[0x0][0x618] ;  /* 0x00018600ff067b82 */ /* 0x000e620000000800 */
[----:B------:R-:W-:Y:S02]  /*79e0*/  IMAD.X R7, RZ, RZ, ~R0, P0 ;  /* 0x000000ffff077224 */ /* 0x000fe400000e0e00 */
[----:B------:R-:W-:Y:S01]  /*79f0*/  FMUL R8, R8, UR4 ;  /* 0x0000000408087c20 */ /* 0x000fe20008400000 */
[----:B------:R-:W-:Y:S01]  /*7a00*/  IMAD.WIDE.U32 R4, R3, R14, R16 ;  /* 0x0000000e03047225 */ /* 0x000fe200078e0010 */
[----:B------:R-:W-:-:S03]  /*7a10*/  ULDC UR4, c[0x0][0x154] ;  /* 0x0000550000047ab9 */ /* 0x000fc60000000800 */
[----:B------:R-:W-:Y:S01]  /*7a20*/  IMAD R0, R7, R14, RZ ;  /* 0x0000000e07007224 */ /* 0x000fe200078e02ff */
[----:B------:R-:W2:Y:S01]  /*7a30*/  LDC R24, c[0x0][0x608] ;  /* 0x00018200ff187b82 */ /* 0x000ea20000000800 */
[----:B------:R-:W3:Y:S02]  /*7a40*/  F2I.U32.TRUNC.NTZ R8, R8 ;  /* 0x0000000800087305 */ /* 0x000ee4000020f000 */
[----:B------:R-:W-:Y:S01]  /*7a50*/  IMAD R3, R3, R15, R0 ;  /* 0x0000000f03037224 */ /* 0x000fe200078e0200 */
[----:B------:R-:W-:-:S03]  /*7a60*/  I2FP.F32.U32 R0, R20 ;  /* 0x0000001400007245 */ /* 0x000fc60000201000 */
[----:B------:R-:W-:Y:S01]  /*7a70*/  IMAD.IADD R3, R5, 0x1, R3 ;  /* 0x0000000105037824 */ /* 0x000fe200078e0203 */
[----:B------:R-:W4:Y:S01]  /*7a80*/  LDC R26, c[0x0][0x658] ;  /* 0x00019600ff1a7b82 */ /* 0x000f220000000800 */
[----:B0-----:R-:W-:-:S04]  /*7a90*/  ISETP.NE.U32.AND P0, PT, R28, RZ, PT ;  /* 0x000000ff1c00720c */ /* 0x001fc80003f05070 */
[----:B------:R-:W-:-:S03]  /*7aa0*/  ISETP.NE.AND.EX P0, PT, R29, RZ, PT, P0 ;  /* 0x000000ff1d00720c */ /* 0x000fc60003f05300 */
[----:B------:R-:W0:Y:S01]  /*7ab0*/  LDC R7, c[0x0][0x144] ;  /* 0x00005100ff077b82 */ /* 0x000e220000000800 */
[-CC-:B-1----:R-:W-:Y:S01]  /*7ac0*/  SHF.R.U64 R10, R4, R6.reuse, R3.reuse ;  /* 0x00000006040a7219 */ /* 0x182fe20000001203 */
[----:B---3--:R-:W-:Y:S01]  /*7ad0*/  IMAD.MOV R8, RZ, RZ, -R8 ;  /* 0x000000ffff087224 */ /* 0x008fe200078e0a08 */
[----:B------:R-:W-:Y:S01]  /*7ae0*/  SHF.R.U32.HI R3, RZ, R6, R3 ;  /* 0x00000006ff037219 */ /* 0x000fe20000011603 */
[----:B------:R-:W-:-:S04]  /*7af0*/  FMUL R6, R0, UR4 ;  /* 0x0000000400067c20 */ /* 0x000fc80008400000 */
[----:B------:R-:W1:Y:S01]  /*7b00*/  LDC R15, c[0x0][0x148] ;  /* 0x00005200ff0f7b82 */ /* 0x000e620000000800 */
[----:B------:R3:W0:Y:S01]  /*7b10*/  F2I.U32.TRUNC.NTZ R14, R6 ;  /* 0x00000006000e7305 */ /* 0x000622000020f000 */
[-CC-:B--2---:R-:W-:Y:S02]  /*7b20*/  SHF.R.U64 R0, R10, R24.reuse, R3.reuse ;  /* 0x000000180a007219 */ /* 0x184fe40000001203 */
[----:B------:R-:W-:-:S04]  /*7b30*/  SHF.R.U32.HI R3, RZ, R24, R3 ;  /* 0x00000018ff037219 */ /* 0x000fc80000011603 */
[----:B------:R-:W2:Y:S01]  /*7b40*/  LDC R21, c[0x0][0x600] ;  /* 0x00018000ff157b82 */ /* 0x000ea20000000800 */
[-CC-:B----4-:R-:W-:Y:S02]  /*7b50*/  SHF.R.U64 R13, R0, R26.reuse, R3.reuse ;  /* 0x0000001a000d7219 */ /* 0x190fe40000001203 */
[-C--:B------:R-:W-:Y:S02]  /*7b60*/  SHF.R.U32.HI R5, RZ, R26.reuse, R3 ;  /* 0x0000001aff057219 */ /* 0x080fe40000011603 */
[----:B------:R-:W-:Y:S01]  /*7b70*/  SHF.L.U32 R26, R9, R26, RZ ;  /* 0x0000001a091a7219 */ /* 0x000fe200000006ff */
[----:B------:R-:W-:Y:S02]  /*7b80*/  IMAD.MOV.U32 R4, RZ, RZ, R13 ;  /* 0x000000ffff047224 */ /* 0x000fe400078e000d */
[----:B------:R-:W4:Y:S01]  /*7b90*/  LDC R27, c[0x0][0x648] ;  /* 0x00019200ff1b7b82 */ /* 0x000f220000000800 */
[----:B0-----:R-:W-:-:S07]  /*7ba0*/  IMAD R25, R7, R8, R12 ;  /* 0x0000000807197224 */ /* 0x001fce00078e020c */
[----:B------:R-:W0:Y:S08]  /*7bb0*/  LDC R30, c[0x0][0x638] ;  /* 0x00018e00ff1e7b82 */ /* 0x000e300000000800 */
[----:B------:R-:W0:Y:S01]  /*7bc0*/  LDC R31, c[0x0][0x610] ;  /* 0x00018400ff1f7b82 */ /* 0x000e220000000800 */
[----:B-123--:R-:W-:Y:S05]  /*7bd0*/  @!P0 BRA `(.L_x_168) ;  /* 0x0000000000288947 */ /* 0x00efea0003800000 */
        /* <DEDUP_REMOVED lines=10> */
.L_x_168:
[----:B------:R-:W-:Y:S01]  /*7c80*/  ISETP.NE.AND P0, PT, R2, 0x1, PT ;  /* 0x000000010200780c */ /* 0x000fe20003f05270 */
[----:B------:R-:W-:Y:S01]  /*7c90*/  IMAD.MOV R14, RZ, RZ, -R14 ;  /* 0x000000ffff0e7224 */ /* 0x000fe200078e0a0e */
[----:B----4-:R-:W-:Y:S01]  /*7ca0*/  SHF.R.U64 R3, R4, R27, R5 ;  /* 0x0000001b04037219 */ /* 0x010fe20000001205 */
[----:B------:R-:W-:Y:S01]  /*7cb0*/  VIADD R5, R21, 0xffffffff ;  /* 0xffffffff15057836 */ /* 0x000fe20000000000 */
[----:B------:R-:W-:-:S03]  /*7cc0*/  LOP3.LUT R0, R0, R101, RZ, 0xc0, !PT ;  /* 0x0000006500007212 */ /* 0x000fc600078ec0ff */
[----:B------:R-:W-:Y:S01]  /*7cd0*/  IMAD.MOV R4, RZ, RZ, -R3 ;  /* 0x000000ffff047224 */ /* 0x000fe200078e0a03 */
[----:B------:R-:W-:Y:S01]  /*7ce0*/  LOP3.LUT R10, R10, R5, RZ, 0xc0, !PT ;  /* 0x000000050a0a7212 */ /* 0x000fe200078ec0ff */
[----:B------:R-:W-:Y:S02]  /*7cf0*/  IMAD R0, R26, R3, R0 ;  /* 0x000000031a007224 */ /* 0x000fe400078e0200 */
[----:B0-----:R-:W-:Y:S02]  /*7d00*/  IMAD R3, R4, R30, R13 ;  /* 0x0000001e04037224 */ /* 0x001fe400078e020d */
[----:B------:R-:W-:Y:S02]  /*7d10*/  @P0 IMAD R25, R15, R14, R20 ;  /* 0x0000000e0f190224 */ /* 0x000fe400078e0214 */
[----:B------:R-:W-:Y:S02]  /*7d20*/  IMAD R5, R3, R21, R10 ;  /* 0x0000001503057224 */ /* 0x000fe400078e020a */
[----:B------:R-:W-:-:S02]  /*7d30*/  IMAD R0, R0, R31, R25 ;  /* 0x0000001f00007224 */ /* 0x000fc400078e0219 */
[----:B------:R-:W-:-:S03]  /*7d40*/  IMAD.MOV.U32 R4, RZ, RZ, 0x1 ;  /* 0x00000001ff047424 */ /* 0x000fc600078e00ff */
[----:B------:R-:W-:Y:S02]  /*7d50*/  SEL R103, R5, R0, !P0 ;  /* 0x0000000005677207 */ /* 0x000fe40004000000 */
[----:B------:R-:W-:Y:S02]  /*7d60*/  PRMT R3, R4, 0x7610, R3 ;  /* 0x0000761004037816 */ /* 0x000fe40000000003 */
[----:B------:R-:W-:-:S07]  /*7d70*/  SEL R0, R0, R5, !P0 ;  /* 0x0000000500007207 */ /* 0x000fce0004000000 */
.L_x_166:
[----:B------:R-:W-:Y:S01]  /*7d80*/  LOP3.LUT P0, RZ, R3, 0xff, RZ, 0xc0, !PT ;  /* 0x000000ff03ff7812 */ /* 0x000fe2000780c0ff */
[----:B----4-:R-:W-:-:S12]  /*7d90*/  IMAD.MOV.U32 R105, RZ, RZ, R0 ;  /* 0x000000ffff697224 */ /* 0x010fd800078e0000 */
[----:B------:R-:W-:Y:S05]  /*7da0*/  @P0 BRA `(.L_x_169) ;  /* 0xffffff9400180947 */ /* 0x000fea000383ffff */
[----:B------:R-:W-:Y:S05]  /*7db0*/  EXIT ;  /* 0x000000000000794d */ /* 0x000fea0003800000 */
.L_x_4:
        /* <DEDUP_REMOVED lines=26> */
.L_x_171:
[--C-:B------:R-:W-:Y:S01]  /*7f60*/  SHF.R.U64 R14, R12, R20, R13.reuse ;  /* 0x000000140c0e7219 */ /* 0x100fe2000000120d */
[----:B------:R-:W0:Y:S01]  /*7f70*/  LDC R24, c[0x0][0x618] ;  /* 0x00018600ff187b82 */ /* 0x000e220000000800 */
[----:B------:R-:W-:Y:S01]  /*7f80*/  I2FP.F32.U32 R8, R6 ;  /* 0x0000000600087245 */ /* 0x000fe20000201000 */
[----:B------:R-:W-:Y:S01]  /*7f90*/  ULDC UR4, c[0x0][0x150] ;  /* 0x0000540000047ab9 */ /* 0x000fe20000000800 */
[----:B------:R-:W-:Y:S02]  /*7fa0*/  SHF.R.U32.HI R7, RZ, R20, R13 ;  /* 0x00000014ff077219 */ /* 0x000fe4000001160d */
[----:B------:R-:W-:Y:S01]  /*7fb0*/  IADD3 R11, P0, RZ, -R14, RZ ;  /* 0x8000000eff0b7210 */ /* 0x000fe20007f1e0ff */
[----:B------:R-:W-:Y:S01]  /*7fc0*/  FMUL R13, R8, UR4 ;  /* 0x00000004080d7c20 */ /* 0x000fe20008400000 */
[----:B------:R-:W-:Y:S01]  /*7fd0*/  ULDC UR4, c[0x0][0x154] ;  /* 0x0000550000047ab9 */ /* 0x000fe20000000800 */
[----:B------:R-:W1:Y:S02]  /*7fe0*/  LDC.64 R26, c[0x0][0x640] ;  /* 0x00019000ff1a7b82 */ /* 0x000e640000000a00 */
[----:B------:R-:W-:-:S02]  /*7ff0*/  IMAD.X R7, RZ, RZ, ~R7, P0 ;  /* 0x000000ffff077224 */ /* 0x000fc400000e0e07 */
[----:B------:R-:W2:Y:S01]  /*8000*/  F2I.U32.TRUNC.NTZ R13, R13 ;  /* 0x0000000d000d7305 */ /* 0x000ea2000020f000 */
[----:B------:R-:W-:-:S03]  /*8010*/  IMAD.WIDE.U32 R8, R11, R22, R16 ;  /* 0x000000160b087225 */ /* 0x000fc600078e0010 */
[----:B------:R-:W3:Y:S01]  /*8020*/  LDC R15, c[0x0][0x144] ;  /* 0x00005100ff0f7b82 */ /* 0x000ee20000000800 */
[----:B------:R-:W-:-:S04]  /*8030*/  IMAD R10, R7, R22, RZ ;  /* 0x00000016070a7224 */ /* 0x000fc800078e02ff */
[----:B------:R-:W-:Y:S02]  /*8040*/  IMAD R7, R11, R23, R10 ;  /* 0x000000170b077224 */ /* 0x000fe400078e020a */
[----:B------:R-:W-:Y:S01]  /*8050*/  IMAD.MOV.U32 R10, RZ, RZ, -0x1 ;  /* 0xffffffffff0a7424 */ /* 0x000fe200078e00ff */
[----:B------:R-:W4:Y:S01]  /*8060*/  LDC R20, c[0x0][0x608] ;  /* 0x00018200ff147b82 */ /* 0x000f220000000800 */
[----:B------:R-:W-:Y:S01]  /*8070*/  IMAD.IADD R7, R9, 0x1, R7 ;  /* 0x0000000109077824 */ /* 0x000fe200078e0207 */
[----:B------:R-:W-:-:S04]  /*8080*/  I2FP.F32.U32 R9, R3 ;  /* 0x0000000300097245 */ /* 0x000fc80000201000 */
[-C--:B0-----:R-:W-:Y:S01]  /*8090*/  SHF.R.U64 R12, R8, R24.reuse, R7 ;  /* 0x00000018080c7219 */ /* 0x081fe20000001207 */
[----:B--2---:R-:W-:Y:S01]  /*80a0*/  IMAD.MOV R8, RZ, RZ, -R13 ;  /* 0x000000ffff087224 */ /* 0x004fe200078e0a0d */
[----:B------:R-:W0:Y:S01]  /*80b0*/  LDC R11, c[0x0][0x658] ;  /* 0x00019600ff0b7b82 */ /* 0x000e220000000800 */
[----:B-1----:R-:W-:Y:S01]  /*80c0*/  ISETP.NE.U32.AND P0, PT, R26, RZ, PT ;  /* 0x000000ff1a00720c */ /* 0x002fe20003f05070 */
[----:B------:R-:W-:Y:S01]  /*80d0*/  FMUL R9, R9, UR4 ;  /* 0x0000000409097c20 */ /* 0x000fe20008400000 */
[----:B------:R-:W-:Y:S02]  /*80e0*/  SHF.R.U32.HI R7, RZ, R24, R7 ;  /* 0x00000018ff077219 */ /* 0x000fe40000011607 */
[----:B------:R-:W-:-:S03]  /*80f0*/  ISETP.NE.AND.EX P0, PT, R27, RZ, PT, P0 ;  /* 0x000000ff1b00720c */ /* 0x000fc60003f05300 */
[----:B------:R-:W1:Y:S01]  /*8100*/  LDC R22, c[0x0][0x148] ;  /* 0x00005200ff167b82 */ /* 0x000e620000000800 */
[----:B---3--:R-:W-:Y:S02]  /*8110*/  IMAD R23, R15, R8, R6 ;  /* 0x000000080f177224 */ /* 0x008fe400078e0206 */
[----:B------:R-:W-:-:S05]  /*8120*/  IMAD.MOV.U32 R8, RZ, RZ, 0x1 ;  /* 0x00000001ff087424 */ /* 0x000fca00078e00ff */
[----:B------:R-:W2:Y:S01]  /*8130*/  LDC R21, c[0x0][0x600] ;  /* 0x00018000ff157b82 */ /* 0x000ea20000000800 */
[-CC-:B----4-:R-:W-:Y:S02]  /*8140*/  SHF.R.U64 R15, R12, R20.reuse, R7.reuse ;  /* 0x000000140c0f7219 */ /* 0x190fe40000001207 */
[----:B------:R-:W-:Y:S02]  /*8150*/  SHF.R.U32.HI R6, RZ, R20, R7 ;  /* 0x00000014ff067219 */ /* 0x000fe40000011607 */
[----:B------:R3:W4:Y:S03]  /*8160*/  F2I.U32.TRUNC.NTZ R20, R9 ;  /* 0x0000000900147305 */ /* 0x000726000020f000 */
[----:B------:R-:W1:Y:S01]  /*8170*/  LDC R25, c[0x0][0x648] ;  /* 0x00019200ff197b82 */ /* 0x000e620000000800 */
[-C--:B0-----:R-:W-:Y:S02]  /*8180*/  SHF.R.U64 R19, R15, R11.reuse, R6 ;  /* 0x0000000b0f137219 */ /* 0x081fe40000001206 */
[----:B------:R-:W-:-:S02]  /*8190*/  SHF.L.U32 R10, R10, R11, RZ ;  /* 0x0000000b0a0a7219 */ /* 0x000fc400000006ff */
[-C--:B------:R-:W-:Y:S01]  /*81a0*/  SHF.R.U32.HI R7, RZ, R11.reuse, R6 ;  /* 0x0000000bff077219 */ /* 0x080fe20000011606 */
[----:B------:R-:W-:Y:S01]  /*81b0*/  IMAD.MOV.U32 R6, RZ, RZ, R19 ;  /* 0x000000ffff067224 */ /* 0x000fe200078e0013 */
[----:B------:R-:W-:Y:S01]  /*81c0*/  SHF.L.U32 R24, R8, R11, RZ ;  /* 0x0000000b08187219 */ /* 0x000fe200000006ff */
[----:B------:R-:W0:Y:S01]  /*81d0*/  LDC R28, c[0x0][0x638] ;  /* 0x00018e00ff1c7b82 */ /* 0x000e220000000800 */
[----:B------:R-:W-:-:S07]  /*81e0*/  LOP3.LUT R30, RZ, R10, RZ, 0x33, !PT ;  /* 0x0000000aff1e7212 */ /* 0x000fce00078e33ff */
[----:B------:R-:W0:Y:S01]  /*81f0*/  LDC R29, c[0x0][0x610] ;  /* 0x00018400ff1d7b82 */ /* 0x000e220000000800 */
[----:B---34-:R-:W-:Y:S05]  /*8200*/  @!P0 BRA `(.L_x_172) ;  /* 0x0000000000288947 */ /* 0x018fea0003800000 */
[----:B------:R-:W3:Y:S02]  /*8210*/  LDC R6, c[0x0][0x64c] ;  /* 0x00019300ff067b82 */ /* 0x000ee40000000800 */
[----:B---3--:R-:W-:-:S05]  /*8220*/  IADD3 R11, P0, R19, R6, RZ ;  /* 0x00000006130b7210 */ /* 0x008fca0007f1e0ff */
        /* <DEDUP_REMOVED lines=8> */
.L_x_172:
[----:B------:R-:W-:Y:S01]  /*82b0*/  ISETP.NE.AND P0, PT, R2, 0x1, PT ;  /* 0x000000010200780c */ /* 0x000fe20003f05270 */
[----:B--2---:R-:W-:Y:S01]  /*82c0*/  VIADD R9, R21, 0xffffffff ;  /* 0xffffffff15097836 */ /* 0x004fe20000000000 */
[----:B-1----:R-:W-:Y:S01]  /*82d0*/  SHF.R.U64 R7, R6, R25, R7 ;  /* 0x0000001906077219 */ /* 0x002fe20000001207 */
[----:B------:R-:W-:Y:S01]  /*82e0*/  IMAD.MOV R20, RZ, RZ, -R20 ;  /* 0x000000ffff147224 */ /* 0x000fe200078e0a14 */
[----:B------:R-:W-:Y:S02]  /*82f0*/  LOP3.LUT R6, R15, R30, RZ, 0xc0, !PT ;  /* 0x0000001e0f067212 */ /* 0x000fe400078ec0ff */
[----:B------:R-:W-:Y:S01]  /*8300*/  LOP3.LUT R12, R12, R9, RZ, 0xc0, !PT ;  /* 0x000000090c0c7212 */ /* 0x000fe200078ec0ff */
[----:B------:R-:W-:Y:S02]  /*8310*/  IMAD.MOV R8, RZ, RZ, -R7 ;  /* 0x000000ffff087224 */ /* 0x000fe400078e0a07 */
[----:B------:R-:W-:Y:S02]  /*8320*/  IMAD R6, R24, R7, R6 ;  /* 0x0000000718067224 */ /* 0x000fe400078e0206 */
[----:B------:R-:W-:-:S02]  /*8330*/  IMAD.MOV.U32 R9, RZ, RZ, 0x1 ;  /* 0x00000001ff097424 */ /* 0x000fc400078e00ff */
[----:B------:R-:W-:Y:S02]  /*8340*/  @P0 IMAD R23, R22, R20, R3 ;  /* 0x0000001416170224 */ /* 0x000fe400078e0203 */
[----:B0-----:R-:W-:Y:S02]  /*8350*/  IMAD R3, R8, R28, R19 ;  /* 0x0000001c08037224 */ /* 0x001fe400078e0213 */
[----:B------:R-:W-:Y:S02]  /*8360*/  IMAD R13, R6, R29, R23 ;  /* 0x0000001d060d7224 */ /* 0x000fe400078e0217 */
[----:B------:R-:W-:Y:S02]  /*8370*/  IMAD R6, R3, R21, R12 ;  /* 0x0000001503067224 */ /* 0x000fe400078e020c */
[----:B------:R-:W-:-:S03]  /*8380*/  IMAD.MOV.U32 R8, RZ, RZ, R14 ;  /* 0x000000ffff087224 */ /* 0x000fc600078e000e */
[----:B------:R-:W-:Y:S02]  /*8390*/  SEL R20, R6, R13, !P0 ;  /* 0x0000000d06147207 */ /* 0x000fe40004000000 */
[----:B------:R-:W-:-:S07]  /*83a0*/  SEL R13, R13, R6, !P0 ;  /* 0x000000060d0d7207 */ /* 0x000fce0004000000 */
.L_x_170:
[----:B------:R-:W-:-:S08]  /*83b0*/  NOP ;  /* 0x0000000000007918 */ /* 0x000fd00000000000 */
[----:B------:R-:W0:-:S00]  /*83c0*/  USETMAXREG.DEALLOC.CTAPOOL 0x28 ;  /* 0x00000028000079c8 */ /* 0x000e0000080e0500 */
[----:B0-----:R-:W-:-:S13]  /*83d0*/  ISETP.NE.AND P0, PT, R0, RZ, PT ;  /* 0x000000ff0000720c */ /* 0x001fda0003f05270 */
[----:B------:R-:W-:Y:S05]  /*83e0*/  @P0 EXIT ;  /* 0x000000000000094d */ /* 0x000fea0003800000 */
[----:B------:R-:W-:Y:S01]  /*83f0*/  LOP3.LUT P0, RZ, R9, 0xff, RZ, 0xc0, !PT ;  /* 0x000000ff09ff7812 */ /* 0x000fe2000780c0ff */
[----:B------:R-:W-:Y:S02]  /*8400*/  IMAD.MOV.U32 R0, RZ, RZ, 0x1 ;  /* 0x00000001ff007424 */ /* 0x000fe400078e00ff */
[----:B------:R-:W-:-:S10]  /*8410*/  IMAD.MOV.U32 R3, RZ, RZ, RZ ;  /* 0x000000ffff037224 */ /* 0x000fd400078e00ff */
[----:B------:R-:W-:Y:S05]  /*8420*/  @!P0 BRA `(.L_x_173) ;  /* 0x0000000c001c8947 */ /* 0x000fea0003800000 */
[----:B------:R-:W0:Y:S01]  /*8430*/  LDC R0, c[0x0][0x28c] ;  /* 0x0000a300ff007b82 */ /* 0x000e220000000800 */
[----:B------:R-:W-:Y:S01]  /*8440*/  LOP3.LUT P0, RZ, R4, 0x1f, RZ, 0xc0, !PT ;  /* 0x0000001f04ff7812 */ /* 0x000fe2000780c0ff */
[----:B------:R-:W-:Y:S01]  /*8450*/  ULDC UR5, c[0x0][0x658] ;  /* 0x0001960000057ab9 */ /* 0x000fe20000000800 */
[----:B------:R-:W-:Y:S01]  /*8460*/  UMOV UR6, 0xffffffff ;  /* 0xffffffff00067882 */ /* 0x000fe20000000000 */
[----:B------:R-:W-:Y:S01]  /*8470*/  BSSY B0, `(.L_x_173) ;  /* 0x00000c2000007945 */ /* 0x000fe20003800000 */
[----:B------:R-:W-:Y:S01]  /*8480*/  USHF.L.U32 UR6, UR6, UR5, URZ ;  /* 0x0000000506067299 */ /* 0x000fe2000800063f */
[C---:B------:R-:W-:Y:S01]  /*8490*/  ISETP.NE.AND P2, PT, R5.reuse, RZ, PT ;  /* 0x000000ff0500720c */ /* 0x040fe20003f45270 */
[----:B------:R-:W-:Y:S01]  /*84a0*/  IMAD.MOV.U32 R11, RZ, RZ, 0x1 ;  /* 0x00000001ff0b7424 */ /* 0x000fe200078e00ff */
[----:B------:R-:W-:Y:S01]  /*84b0*/  ISETP.NE.OR P0, PT, R5, RZ, !P0 ;  /* 0x000000ff0500720c */ /* 0x000fe20004705670 */
[----:B------:R-:W-:Y:S01]  /*84c0*/  ULDC UR4, c[0x0][0x600] ;  /* 0x0001800000047ab9 */ /* 0x000fe20000000800 */
[----:B------:R-:W-:Y:S01]  /*84d0*/  LOP3.LUT R19, R18, 0x2, RZ, 0xfc, !PT ;  /* 0x0000000212137812 */ /* 0x000fe200078efcff */
[----:B------:R-:W-:Y:S01]  /*84e0*/  UMOV UR7, 0x1 ;  /* 0x0000000100077882 */ /* 0x000fe20000000000 */
[----:B------:R-:W-:-:S02]  /*84f0*/  UIADD3 UR15, UR4, -0x1, URZ ;  /* 0xffffffff040f7890 */ /* 0x000fc4000fffe03f */
[----:B------:R-:W-:Y:S02]  /*8500*/  USHF.L.U32 UR17, UR7, UR5, URZ ;  /* 0x0000000507117299 */ /* 0x000fe4000800063f */
[----:B------:R-:W-:Y:S01]  /*8510*/  ULOP3.LUT UR16, URZ, UR6, URZ, 0x33, !UPT ;  /* 0x000000063f107292 */ /* 0x000fe2000f8e333f */
[----:B------:R-:W-:Y:S01]  /*8520*/  ULDC.64 UR20, c[0x0][0x198] ;  /* 0x0000660000147ab9 */ /* 0x000fe20000000a00 */
[----:B0-----:R-:W-:-:S05]  /*8530*/  VIADD R0, R0, 0x1f ;  /* 0x0000001f00007836 */ /* 0x001fca0000000000 */
[----:B------:R-:W-:-:S04]  /*8540*/  SHF.R.S32.HI R3, RZ, 0x1f, R0 ;  /* 0x0000001fff037819 */ /* 0x000fc80000011400 */
[----:B------:R-:W-:Y:S01]  /*8550*/  LEA.HI R3, R3, R0, RZ, 0x5 ;  /* 0x0000000003037211 */ /* 0x000fe200078f28ff */
[----:B------:R-:W-:-:S03]  /*8560*/  IMAD.MOV.U32 R0, RZ, RZ, 0x1 ;  /* 0x00000001ff007424 */ /* 0x000fc600078e00ff */
[----:B------:R-:W-:Y:S01]  /*8570*/  SHF.R.S32.HI R12, RZ, 0x5, R3 ;  /* 0x00000005ff0c7819 */ /* 0x000fe20000011403 */
[----:B------:R-:W-:-:S04]  /*8580*/  IMAD.MOV.U32 R3, RZ, RZ, RZ ;  /* 0x000000ffff037224 */ /* 0x000fc800078e00ff */
[----:B------:R-:W-:-:S07]  /*8590*/  VIADD R10, R12, 0x1 ;  /* 0x000000010c0a7836 */ /* 0x000fce0000000000 */
.L_x_185:
[----:B------:R-:W-:-:S03]  /*85a0*/  UMOV UR4, 0xffffffff ;  /* 0xffffffff00047882 */ /* 0x000fc60000000000 */
[----:B------:R-:W-:Y:S05]  /*85b0*/  BRA.DIV UR4, `(.L_x_174) ;  /* 0x0000001204347947 */ /* 0x000fea000b800000 */
[----:B------:R-:W-:-:S13]  /*85c0*/  ELECT P6, URZ, PT ;  /* 0x00000000003f782f */ /* 0x000fda00038c0000 */
.L_x_200:
[----:B------:R-:W0:Y:S01]  /*85d0*/  LDC R4, c[0x0][0x28c] ;  /* 0x0000a300ff047b82 */ /* 0x000e220000000800 */
[----:B------:R-:W-:Y:S01]  /*85e0*/  BSSY B1, `(.L_x_175) ;  /* 0x0000037000017945 */ /* 0x000fe20003800000 */
[----:B0-----:R-:W-:-:S13]  /*85f0*/  ISETP.LT.OR P6, PT, R4, 0x1, !P6 ;  /* 0x000000010400780c */ /* 0x001fda00077c1670 */
[----:B------:R-:W-:Y:S05]  /*8600*/  @P6 BRA `(.L_x_176) ;  /* 0x0000000000d06947 */ /* 0x000fea0003800000 */
[----:B------:R-:W-:Y:S02]  /*8610*/  IMAD R20, R20, 0x30, RZ ;  /* 0x0000003014147824 */ /* 0x000fe400078e02ff */
[----:B------:R-:W-:Y:S02]  /*8620*/  IMAD R13, R13, 0x180, RZ ;  /* 0x000001800d0d7824 */ /* 0x000fe400078e02ff */
[----:B------:R-:W-:Y:S02]  /*8630*/  IMAD.MOV.U32 R21, RZ, RZ, RZ ;  /* 0x000000ffff157224 */ /* 0x000fe400078e00ff */
[----:B------:R-:W-:Y:S02]  /*8640*/  IMAD.MOV.U32 R4, RZ, RZ, R10 ;  /* 0x000000ffff047224 */ /* 0x000fe400078e000a */
[----:B------:R-:W-:Y:S02]  /*8650*/  IMAD.MOV.U32 R5, RZ, RZ, R0 ;  /* 0x000000ffff057224 */ /* 0x000fe400078e0000 */
[----:B------:R-:W-:-:S07]  /*8660*/  IMAD.MOV.U32 R6, RZ, RZ, R3 ;  /* 0x000000ffff067224 */ /* 0x000fce00078e0003 */
.L_x_180:
[----:B------:R-:W0:Y:S01]  /*8670*/  S2R R14, SR_CgaCtaId ;  /* 0x00000000000e7919 */ /* 0x000e220000008800 */
[----:B------:R-:W-:Y:S01]  /*8680*/  MOV R7, 0x400 ;  /* 0x0000040000077802 */ /* 0x000fe20000000f00 */
[----:B------:R-:W1:Y:S03]  /*8690*/  @!P2 LDC R9, c[0x0][0x500] ;  /* 0x00014000ff09ab82 */ /* 0x000e660000000800 */
[----:B0-----:R-:W-:Y:S02]  /*86a0*/  LEA R15, R14, R7, 0x18 ;  /* 0x000000070e0f7211 */ /* 0x001fe400078ec0ff */
[----:B------:R-:W-:-:S03]  /*86b0*/  SHF.L.U32 R7, R5, 0x1f, RZ ;  /* 0x0000001f05077819 */ /* 0x000fc600000006ff */
[----:B------:R-:W-:-:S04]  /*86c0*/  IMAD R14, R6, 0x8, R15 ;  /* 0x00000008060e7824 */ /* 0x000fc800078e020f */
[----:B------:R-:W0:Y:S02]  /*86d0*/  SYNCS.PHASECHK.TRANS64.TRYWAIT P1, [R14+URZ+0x40], R7 ;  /* 0x000040070e0075a7 */ /* 0x000e24000802017f */
[----:B01----:R-:W-:Y:S05]  /*86e0*/  @!P1 BRA `(.L_x_177) ;  /* 0x0000001000089947 */ /* 0x003fea0003800000 */
.L_x_201:
[----:B0-----:R-:W-:Y:S01]  /*86f0*/  PRMT R7, R19, 0x9910, RZ ;  /* 0x0000991013077816 */ /* 0x001fe200000000ff */
[----:B------:R0:W-:Y:S03]  /*8700*/  @!P2 SYNCS.ARRIVE.TRANS64 RZ, [R14+URZ], R9 ;  /* 0x000000090effa9a7 */ /* 0x0001e6000800003f */
[----:B------:R-:W-:-:S13]  /*8710*/  ISETP.NE.AND P1, PT, R7, 0x2, PT ;  /* 0x000000020700780c */ /* 0x000fda0003f25270 */
[----:B0-----:R-:W-:Y:S05]  /*8720*/  @P1 BRA `(.L_x_178) ;  /* 0x0000000000041947 */ /* 0x001fea0003800000 */
[----:B------:R-:W-:Y:S01]  /*8730*/  BPT.TRAP 0x1 ;  /* 0x000000040000795c */ /* 0x000fe20000300000 */
.L_x_178:
[----:B------:R-:W-:Y:S05]  /*8740*/  @P0 BRA `(.L_x_179) ;  /* 0x0000000000040947 */ /* 0x000fea0003800000 */
[----:B------:R-:W-:Y:S01]  /*8750*/  BPT.TRAP 0x1 ;  /* 0x000000040000795c */ /* 0x000fe20000300000 */
.L_x_179:
[--C-:B------:R-:W-:Y:S01]  /*8760*/  IMAD R7, R6, 0x6000, R15.reuse ;  /* 0x0000600006077824 */ /* 0x100fe200078e020f */
[----:B------:R-:W-:Y:S01]  /*8770*/  R2UR UR9, R14 ;  /* 0x000000000e0972ca */ /* 0x000fe200000e0000 */
[----:B------:R-:W-:Y:S01]  /*8780*/  IMAD R15, R6, 0xc00, R15 ;  /* 0x00000c00060f7824 */ /* 0x000fe200078e020f */
[----:B------:R-:W-:Y:S01]  /*8790*/  UIADD3 UR4, UP0, UR20, 0xf0, URZ ;  /* 0x000000f014047890 */ /* 0x000fe2000ff1e03f */
[----:B------:R-:W-:Y:S01]  /*87a0*/  VIADD R4, R4, 0xffffffff ;  /* 0xffffffff04047836 */ /* 0x000fe20000000000 */
[----:B------:R-:W-:Y:S01]  /*87b0*/  R2UR UR5, R7 ;  /* 0x00000000070572ca */ /* 0x000fe200000e0000 */
[----:B------:R-:W-:Y:S01]  /*87c0*/  UIADD3 UR22, UP1, UR20, 0x1f0, URZ ;  /* 0x000001f014167890 */ /* 0x000fe2000ff3e03f */
[----:B------:R-:W-:Y:S01]  /*87d0*/  R2UR UR8, R15 ;  /* 0x000000000f0872ca */ /* 0x000fe200000e0000 */
[----:B------:R-:W-:Y:S01]  /*87e0*/  VIADD R6, R6, 0x1 ;  /* 0x0000000106067836 */ /* 0x000fe20000000000 */
[----:B------:R-:W-:Y:S01]  /*87f0*/  R2UR UR11, R13 ;  /* 0x000000000d0b72ca */ /* 0x000fe200000e0000 */
[----:B------:R-:W-:Y:S01]  /*8800*/  UIADD3.X UR23, URZ, UR21, URZ, UP1, !UPT ;  /* 0x000000153f177290 */ /* 0x000fe20008ffe43f */
[C---:B------:R-:W-:Y:S01]  /*8810*/  R2UR UR10, R21.reuse ;  /* 0x00000000150a72ca */ /* 0x040fe200000e0000 */
[----:B------:R-:W-:Y:S01]  /*8820*/  UMOV UR6, 0x0 ;  /* 0x0000000000067882 */ /* 0x000fe20000000000 */
[----:B------:R-:W-:Y:S01]  /*8830*/  R2UR UR12, R8 ;  /* 0x00000000080c72ca */ /* 0x000fe200000e0000 */
[----:B------:R-:W-:Y:S01]  /*8840*/  UMOV UR7, 0x10000000 ;  /* 0x1000000000077882 */ /* 0x000fe20000000000 */
[----:B------:R-:W-:Y:S01]  /*8850*/  R2UR UR18, R20 ;  /* 0x00000000141272ca */ /* 0x000fe200000e0000 */
[----:B------:R-:W-:Y:S01]  /*8860*/  VIADD R21, R21, 0x20 ;  /* 0x0000002015157836 */ /* 0x000fe20000000000 */
[----:B------:R-:W-:Y:S01]  /*8870*/  ISETP.GT.AND P3, PT, R4, 0x1, PT ;  /* 0x000000010400780c */ /* 0x000fe20003f64270 */
[----:B------:R-:W-:Y:S01]  /*8880*/  UIADD3 UR13, UR5, 0x180, URZ ;  /* 0x00000180050d7890 */ /* 0x000fe2000fffe03f */
[----:B------:R-:W-:Y:S01]  /*8890*/  ISETP.NE.AND P1, PT, R6, 0x8, PT ;  /* 0x000000080600780c */ /* 0x000fe20003f25270 */
[----:B------:R-:W-:-:S02]  /*88a0*/  UIADD3.X UR5, URZ, UR21, URZ, UP0, !UPT ;  /* 0x000000153f057290 */ /* 0x000fc400087fe43f */
[----:B------:R-:W-:Y:S01]  /*88b0*/  UIADD3 UR14, UR8, 0x30180, URZ ;  /* 0x00030180080e7890 */ /* 0x000fe2000fffe03f */
[----:B------:R-:W-:Y:S02]  /*88c0*/  SEL R14, RZ, 0x1, P1 ;  /* 0x00000001ff0e7807 */ /* 0x000fe40000800000 */
[----:B------:R-:W-:Y:S01]  /*88d0*/  UMOV UR8, UR13 ;  /* 0x0000000d00087c82 */ /* 0x000fe20008000000 */
[----:B------:R-:W-:Y:S02]  /*88e0*/  SEL R6, R6, RZ, P1 ;  /* 0x000000ff06067207 */ /* 0x000fe40000800000 */
[----:B------:R-:W-:Y:S01]  /*88f0*/  LOP3.LUT R5, R5, R14, RZ, 0x3c, !PT ;  /* 0x0000000e05057212 */ /* 0x000fe200078e3cff */
[----:B------:R0:W-:Y:S02]  /*8900*/  UTMALDG.3D [UR8], [UR4], desc[UR6] ;  /* 0x00000608040075b4 */ /* 0x0001e40008011000 */
[----:B0-----:R-:W-:Y:S01]  /*8910*/  UMOV UR8, UR14 ;  /* 0x0000000e00087c82 */ /* 0x001fe20008000000 */
[----:B------:R-:W-:-:S02]  /*8920*/  UMOV UR11, UR18 ;  /* 0x00000012000b7c82 */ /* 0x000fc40008000000 */
[----:B------:R0:W-:Y:S02]  /*8930*/  UTMALDG.3D [UR8], [UR22], desc[UR6] ;  /* 0x00000608160075b4 */ /* 0x0001e40008011000 */
[----:B0-----:R-:W-:Y:S05]  /*8940*/  @P3 BRA `(.L_x_180) ;  /* 0xfffffffc00483947 */ /* 0x001fea000383ffff */
.L_x_176:
[----:B------:R-:W-:Y:S05]  /*8950*/  BSYNC B1 ;  /* 0x0000000000017941 */ /* 0x000fea0003800000 */
.L_x_175:
[----:B------:R-:W-:Y:S01]  /*8960*/  LOP3.LUT P3, RZ, R11, 0xff, RZ, 0xc0, !PT ;  /* 0x000000ff0bff7812 */ /* 0x000fe2000786c0ff */
[----:B------:R-:W-:Y:S01]  /*8970*/  IMAD.IADD R3, R12, 0x1, R3 ;  /* 0x000000010c037824 */ /* 0x000fe200078e0203 */
[----:B------:R-:W-:Y:S01]  /*8980*/  IADD3 R16, P4, R16, UR36, RZ ;  /* 0x0000002410107c10 */ /* 0x000fe2000ff9e0ff */
[----:B------:R-:W-:Y:S01]  /*8990*/  ULDC.64 UR4, c[0x0][0x650] ;  /* 0x0001940000047ab9 */ /* 0x000fe20000000a00 */
[----:B------:R-:W-:Y:S01]  /*89a0*/  BSSY B1, `(.L_x_181) ;  /* 0x000006c000017945 */ /* 0x000fe20003800000 */
[----:B------:R-:W-:Y:S01]  /*89b0*/  IMAD.MOV.U32 R13, RZ, RZ, -0x1 ;  /* 0xffffffffff0d7424 */ /* 0x000fe200078e00ff */
[----:B------:R-:W-:Y:S01]  /*89c0*/  ISETP.GT.U32.AND P1, PT, R3, 0x7, PT ;  /* 0x000000070300780c */ /* 0x000fe20003f24070 */
[----:B------:R-:W-:Y:S01]  /*89d0*/  IMAD.MOV.U32 R20, RZ, RZ, -0x1 ;  /* 0xffffffffff147424 */ /* 0x000fe200078e00ff */
[----:B------:R-:W-:Y:S01]  /*89e0*/  SHF.R.U32.HI R4, RZ, 0x3, R3 ;  /* 0x00000003ff047819 */ /* 0x000fe20000011603 */
[----:B------:R-:W-:Y:S01]  /*89f0*/  IMAD.MOV.U32 R8, RZ, RZ, -0x1 ;  /* 0xffffffffff087424 */ /* 0x000fe200078e00ff */
[----:B------:R-:W-:-:S02]  /*8a00*/  ISETP.LT.U32.AND P1, PT, R12, 0x8, P1 ;  /* 0x000000080c00780c */ /* 0x000fc40000f21070 */
[----:B------:R-:W-:Y:S01]  /*8a10*/  IADD3.X R17, R17, UR42, RZ, P4, !PT ;  /* 0x0000002a11117c10 */ /* 0x000fe2000a7fe4ff */
[----:B------:R-:W0:Y:S01]  /*8a20*/  @P3 S2R R6, SR_CgaCtaId ;  /* 0x0000000000063919 */ /* 0x000e220000008800 */
[----:B------:R-:W-:Y:S02]  /*8a30*/  @P3 MOV R5, 0x400 ;  /* 0x0000040000053802 */ /* 0x000fe40000000f00 */
[----:B------:R-:W-:Y:S02]  /*8a40*/  ISETP.GE.U32.AND P4, PT, R16, UR4, PT ;  /* 0x0000000410007c0c */ /* 0x000fe4000bf86070 */
[----:B------:R-:W-:Y:S02]  /*8a50*/  LOP3.LUT R4, R4, 0x1, RZ, 0xc0, !PT ;  /* 0x0000000104047812 */ /* 0x000fe400078ec0ff */
[----:B------:R-:W-:Y:S02]  /*8a60*/  LOP3.LUT R3, R3, 0x7, RZ, 0xc0, !PT ;  /* 0x0000000703037812 */ /* 0x000fe400078ec0ff */
[----:B------:R-:W-:-:S02]  /*8a70*/  PRMT R11, RZ, 0x7610, R11 ;  /* 0x00007610ff0b7816 */ /* 0x000fc4000000000b */
[----:B0-----:R-:W-:-:S04]  /*8a80*/  @P3 LEA R5, R6, R5, 0x18 ;  /* 0x0000000506053211 */ /* 0x001fc800078ec0ff */
[----:B------:R0:W-:Y:S01]  /*8a90*/  @P3 SYNCS.ARRIVE.TRANS64.A1T0 RZ, [R5+URZ+0x98], RZ ;  /* 0x000098ff05ff39a7 */ /* 0x0001e2000810003f */
[----:B------:R-:W-:-:S04]  /*8aa0*/  ISETP.NE.U32.AND P3, PT, R4, 0x1, PT ;  /* 0x000000010400780c */ /* 0x000fc80003f65070 */
[----:B------:R-:W-:Y:S02]  /*8ab0*/  ISETP.GT.U32.AND P3, PT, R12, 0x7, !P3 ;  /* 0x000000070c00780c */ /* 0x000fe40005f64070 */
[----:B0-----:R-:W-:Y:S02]  /*8ac0*/  SEL R5, RZ, 0x1, !P1 ;  /* 0x00000001ff057807 */ /* 0x001fe40004800000 */
[----:B------:R-:W-:Y:S02]  /*8ad0*/  ISETP.GE.U32.AND.EX P1, PT, R17, UR5, PT, P4 ;  /* 0x0000000511007c0c */ /* 0x000fe4000bf26140 */
[----:B------:R-:W-:-:S04]  /*8ae0*/  SEL R4, RZ, 0x1, !P3 ;  /* 0x00000001ff047807 */ /* 0x000fc80005800000 */
[----:B------:R-:W-:Y:S02]  /*8af0*/  LOP3.LUT R0, R4, R0, R5, 0x96, !PT ;  /* 0x0000000004007212 */ /* 0x000fe400078e9605 */
[----:B------:R-:W-:-:S05]  /*8b00*/  PRMT R4, RZ, 0x7610, R4 ;  /* 0x00007610ff047816 */ /* 0x000fca0000000004 */
[----:B------:R-:W-:Y:S05]  /*8b10*/  @P1 BRA `(.L_x_182) ;  /* 0x0000000400501947 */ /* 0x000fea0003800000 */
[----:B------:R-:W-:Y:S01]  /*8b20*/  ULDC.64 UR4, c[0x0][0x628] ;  /* 0x00018a0000047ab9 */ /* 0x000fe20000000a00 */
[----:B------:R-:W0:Y:S01]  /*8b30*/  S2R R14, SR_CTAID.X ;  /* 0x00000000000e7919 */ /* 0x000e220000002500 */
[----:B------:R-:W-:Y:S01]  /*8b40*/  ISETP.NE.U32.AND P1, PT, RZ, UR4, PT ;  /* 0x00000004ff007c0c */ /* 0x000fe2000bf25070 */
[----:B------:R-:W-:Y:S01]  /*8b50*/  ULDC UR7, c[0x0][0x630] ;  /* 0x00018c0000077ab9 */ /* 0x000fe20000000800 */
[----:B------:R-:W-:Y:S01]  /*8b60*/  IMAD.MOV.U32 R4, RZ, RZ, R16 ;  /* 0x000000ffff047224 */ /* 0x000fe200078e0010 */
[----:B------:R-:W1:Y:S01]  /*8b70*/  S2R R13, SR_CTAID.Y ;  /* 0x00000000000d7919 */ /* 0x000e620000002600 */
[----:B------:R-:W-:Y:S01]  /*8b80*/  ISETP.NE.AND.EX P1, PT, RZ, UR5, PT, P1 ;  /* 0x00000005ff007c0c */ /* 0x000fe2000bf25310 */
[----:B------:R-:W-:-:S12]  /*8b90*/  IMAD.MOV.U32 R5, RZ, RZ, R17 ;  /* 0x000000ffff057224 */ /* 0x000fd800078e0011 */
[----:B------:R-:W-:Y:S05]  /*8ba0*/  @!P1 BRA `(.L_x_183) ;  /* 0x0000000000289947 */ /* 0x000fea0003800000 */
[----:B------:R-:W-:Y:S02]  /*8bb0*/  ULDC UR6, c[0x0][0x634] ;  /* 0x00018d0000067ab9 */ /* 0x000fe40000000800 */
[----:B------:R-:W-:-:S05]  /*8bc0*/  IADD3 R9, P1, R16, UR6, RZ ;  /* 0x0000000610097c10 */ /* 0x000fca000ff3e0ff */
[----:B------:R-:W-:-:S04]  /*8bd0*/  IMAD.X R15, RZ, RZ, R17, P1 ;  /* 0x000000ffff0f7224 */ /* 0x000fc800008e0611 */
[----:B------:R-:W-:-:S04]  /*8be0*/  IMAD.WIDE.U32 R6, R15, UR4, RZ ;  /* 0x000000040f067c25 */ /* 0x000fc8000f8e00ff */
[----:B------:R-:W-:-:S04]  /*8bf0*/  IMAD.WIDE.U32 R6, P1, R9, UR5, R6 ;  /* 0x0000000509067c25 */ /* 0x000fc8000f820006 */
[----:B------:R-:W-:-:S04]  /*8c00*/  IMAD.WIDE.U32 R8, R9, UR4, RZ ;  /* 0x0000000409087c25 */ /* 0x000fc8000f8e00ff */
[----:B------:R-:W-:Y:S01]  /*8c10*/  IMAD.X R5, RZ, RZ, RZ, P1 ;  /* 0x000000ffff057224 */ /* 0x000fe200008e06ff */
[----:B------:R-:W-:Y:S01]  /*8c20*/  IADD3 RZ, P1, R9, R6, RZ ;  /* 0x0000000609ff7210 */ /* 0x000fe20007f3e0ff */
[----:B------:R-:W-:-:S04]  /*8c30*/  IMAD.MOV.U32 R4, RZ, RZ, R7 ;  /* 0x000000ffff047224 */ /* 0x000fc800078e0007 */
[----:B------:R-:W-:-:S08]  /*8c40*/  IMAD.WIDE.U32.X R4, R15, UR5, R4, P1 ;  /* 0x000000050f047c25 */ /* 0x000fd000088e0404 */
.L_x_183:
[--C-:B------:R-:W-:Y:S01]  /*8c50*/  SHF.R.U64 R8, R4, UR7, R5.reuse ;  /* 0x0000000704087c19 */ /* 0x100fe20008001205 */
[----:B------:R-:W-:Y:S01]  /*8c60*/  ULDC.64 UR4, c[0x0][0x620] ;  /* 0x0001880000047ab9 */ /* 0x000fe20000000a00 */
[----:B------:R-:W-:Y:S01]  /*8c70*/  SHF.R.U32.HI R4, RZ, UR7, R5 ;  /* 0x00000007ff047c19 */ /* 0x000fe20008011605 */
[----:B------:R-:W2:Y:S01]  /*8c80*/  LDC R25, c[0x0][0x144] ;  /* 0x00005100ff197b82 */ /* 0x000ea20000000800 */
[----:B------:R-:W-:Y:S01]  /*8c90*/  IADD3 R7, P1, RZ, -R8, RZ ;  /* 0x80000008ff077210 */ /* 0x000fe20007f3e0ff */
[----:B------:R-:W-:Y:S01]  /*8ca0*/  ULDC.64 UR8, c[0x0][0x640] ;  /* 0x0001900000087ab9 */ /* 0x000fe20000000a00 */
[----:B0-----:R-:W-:Y:S01]  /*8cb0*/  I2FP.F32.U32 R9, R14 ;  /* 0x0000000e00097245 */ /* 0x001fe20000201000 */
[----:B------:R-:W-:Y:S02]  /*8cc0*/  ULDC UR6, c[0x0][0x608] ;  /* 0x0001820000067ab9 */ /* 0x000fe40000000800 */
[----:B------:R-:W-:Y:S01]  /*8cd0*/  IMAD.X R4, RZ, RZ, ~R4, P1 ;  /* 0x000000ffff047224 */ /* 0x000fe200008e0e04 */
[----:B------:R-:W-:Y:S01]  /*8ce0*/  ISETP.NE.U32.AND P1, PT, RZ, UR8, PT ;  /* 0x00000008ff007c0c */ /* 0x000fe2000bf25070 */
[----:B------:R-:W0:Y:S02]  /*8cf0*/  LDC R20, c[0x0][0x148] ;  /* 0x00005200ff147b82 */ /* 0x000e240000000800 */
[----:B------:R-:W-:Y:S01]  /*8d00*/  IMAD R6, R4, UR4, RZ ;  /* 0x0000000404067c24 */ /* 0x000fe2000f8e02ff */
[----:B------:R-:W-:Y:S01]  /*8d10*/  ISETP.NE.AND.EX P1, PT, RZ, UR9, PT, P1 ;  /* 0x00000009ff007c0c */ /* 0x000fe2000bf25310 */
[----:B------:R-:W-:Y:S01]  /*8d20*/  IMAD.WIDE.U32 R4, R7, UR4, R16 ;  /* 0x0000000407047c25 */ /* 0x000fe2000f8e0010 */
[----:B------:R-:W-:-:S03]  /*8d30*/  ULDC UR4, c[0x0][0x150] ;  /* 0x0000540000047ab9 */ /* 0x000fc60000000800 */
[----:B------:R-:W-:Y:S02]  /*8d40*/  IMAD R7, R7, UR5, R6 ;  /* 0x0000000507077c24 */ /* 0x000fe4000f8e0206 */
[----:B------:R-:W-:Y:S01]  /*8d50*/  FMUL R6, R9, UR4 ;  /* 0x0000000409067c20 */ /* 0x000fe20008400000 */
[----:B------:R-:W-:Y:S01]  /*8d60*/  ULDC UR4, c[0x0][0x618] ;  /* 0x0001860000047ab9 */ /* 0x000fe20000000800 */
[----:B------:R-:W-:Y:S01]  /*8d70*/  ULDC UR5, c[0x0][0x154] ;  /* 0x0000550000057ab9 */ /* 0x000fe20000000800 */
[----:B------:R-:W-:-:S03]  /*8d80*/  IMAD.IADD R5, R5, 0x1, R7 ;  /* 0x0000000105057824 */ /* 0x000fc600078e0207 */
[----:B------:R-:W3:Y:S02]  /*8d90*/  F2I.U32.TRUNC.NTZ R6, R6 ;  /* 0x0000000600067305 */ /* 0x000ee4000020f000 */
[----:B------:R-:W-:Y:S02]  /*8da0*/  SHF.R.U64 R9, R4, UR4, R5 ;  /* 0x0000000404097c19 */ /* 0x000fe40008001205 */
[----:B-1----:R-:W-:-:S05]  /*8db0*/  I2FP.F32.U32 R4, R13 ;  /* 0x0000000d00047245 */ /* 0x002fca0000201000 */
[----:B------:R-:W-:Y:S01]  /*8dc0*/  FMUL R22, R4, UR5 ;  /* 0x0000000504167c20 */ /* 0x000fe20008400000 */
[----:B------:R-:W-:Y:S01]  /*8dd0*/  SHF.R.U32.HI R4, RZ, UR4, R5 ;  /* 0x00000004ff047c19 */ /* 0x000fe20008011605 */
[----:B------:R-:W-:-:S03]  /*8de0*/  ULDC UR4, c[0x0][0x658] ;  /* 0x0001960000047ab9 */ /* 0x000fc60000000800 */
[--C-:B------:R-:W-:Y:S01]  /*8df0*/  SHF.R.U64 R21, R9, UR6, R4.reuse ;  /* 0x0000000609157c19 */ /* 0x100fe20008001204 */
[----:B------:R-:W1:Y:S01]  /*8e00*/  F2I.U32.TRUNC.NTZ R22, R22 ;  /* 0x0000001600167305 */ /* 0x000e62000020f000 */
[----:B------:R-:W-:Y:S01]  /*8e10*/  SHF.R.U32.HI R4, RZ, UR6, R4 ;  /* 0x00000006ff047c19 */ /* 0x000fe20008011604 */
[----:B---3--:R-:W-:-:S03]  /*8e20*/  IMAD.MOV R6, RZ, RZ, -R6 ;  /* 0x000000ffff067224 */ /* 0x008fc600078e0a06 */
[----:B------:R-:W-:Y:S01]  /*8e30*/  SHF.R.U64 R15, R21, UR4, R4 ;  /* 0x00000004150f7c19 */ /* 0x000fe20008001204 */
[----:B--2---:R-:W-:Y:S01]  /*8e40*/  IMAD R14, R25, R6, R14 ;  /* 0x00000006190e7224 */ /* 0x004fe200078e020e */
[----:B------:R-:W-:-:S03]  /*8e50*/  SHF.R.U32.HI R23, RZ, UR4, R4 ;  /* 0x00000004ff177c19 */ /* 0x000fc60008011604 */
[----:B------:R-:W-:Y:S02]  /*8e60*/  IMAD.MOV.U32 R4, RZ, RZ, R15 ;  /* 0x000000ffff047224 */ /* 0x000fe400078e000f */
[----:B------:R-:W-:Y:S01]  /*8e70*/  IMAD.MOV.U32 R5, RZ, RZ, R23 ;  /* 0x000000ffff057224 */ /* 0x000fe200078e0017 */
[----:B-1----:R-:W-:Y:S06]  /*8e80*/  @!P1 BRA `(.L_x_184) ;  /* 0x0000000000289947 */ /* 0x002fec0003800000 */
[----:B------:R-:W-:Y:S02]  /*8e90*/  ULDC UR4, c[0x0][0x64c] ;  /* 0x0001930000047ab9 */ /* 0x000fe40000000800 */
[----:B------:R-:W-:-:S05]  /*8ea0*/  IADD3 R5, P1, R15, UR4, RZ ;  /* 0x000000040f057c10 */ /* 0x000fca000ff3e0ff */
[----:B------:R-:W-:-:S04]  /*8eb0*/  IMAD.X R23, RZ, RZ, R23, P1 ;  /* 0x000000ffff177224 */ /* 0x000fc800008e0617 */
[----:B------:R-:W-:-:S04]  /*8ec0*/  IMAD.WIDE.U32 R6, R23, UR8, RZ ;  /* 0x0000000817067c25 */ /* 0x000fc8000f8e00ff */
[----:B------:R-:W-:-:S04]  /*8ed0*/  IMAD.WIDE.U32 R6, P1, R5, UR9, R6 ;  /* 0x0000000905067c25 */ /* 0x000fc8000f820006 */
[----:B------:R-:W-:-:S04]  /*8ee0*/  IMAD.WIDE.U32 R4, R5, UR8, RZ ;  /* 0x0000000805047c25 */ /* 0x000fc8000f8e00ff */
[----:B------:R-:W-:Y:S01]  /*8ef0*/  IMAD.MOV.U32 R4, RZ, RZ, R7 ;  /* 0x000000ffff047224 */ /* 0x000fe200078e0007 */
[----:B------:R-:W-:Y:S01]  /*8f00*/  IADD3 RZ, P3, R5, R6, RZ ;  /* 0x0000000605ff7210 */ /* 0x000fe20007f7e0ff */
[----:B------:R-:W-:-:S04]  /*8f10*/  IMAD.X R5, RZ, RZ, RZ, P1 ;  /* 0x000000ffff057224 */ /* 0x000fc800008e06ff */
[----:B------:R-:W-:-:S08]  /*8f20*/  IMAD.WIDE.U32.X R4, R23, UR9, R4, P3 ;  /* 0x0000000917047c25 */ /* 0x000fd000098e0404 */
.L_x_184:
[----:B------:R-:W-:Y:S01]  /*8f30*/  ISETP.NE.AND P1, PT, R2, 0x1, PT ;  /* 0x000000010200780c */ /* 0x000fe20003f25270 */
[----:B------:R-:W-:Y:S01]  /*8f40*/  ULDC UR4, c[0x0][0x648] ;  /* 0x0001920000047ab9 */ /* 0x000fe20000000800 */
[----:B------:R-:W-:Y:S01]  /*8f50*/  LOP3.LUT R21, R21, UR16, RZ, 0xc0, !PT ;  /* 0x0000001015157c12 */ /* 0x000fe2000f8ec0ff */
[----:B------:R-:W-:Y:S01]  /*8f60*/  IMAD.MOV R22, RZ, RZ, -R22 ;  /* 0x000000ffff167224 */ /* 0x000fe200078e0a16 */
[----:B------:R-:W-:Y:S01]  /*8f70*/  SHF.R.U64 R4, R4, UR4, R5 ;  /* 0x0000000404047c19 */ /* 0x000fe20008001205 */
[----:B------:R-:W-:Y:S01]  /*8f80*/  ULDC UR4, c[0x0][0x638] ;  /* 0x00018e0000047ab9 */ /* 0x000fe20000000800 */
[----:B------:R-:W-:Y:S01]  /*8f90*/  ULDC UR5, c[0x0][0x610] ;  /* 0x0001840000057ab9 */ /* 0x000fe20000000800 */
[----:B------:R-:W-:Y:S02]  /*8fa0*/  IMAD.MOV.U32 R5, RZ, RZ, 0x1 ;  /* 0x00000001ff057424 */ /* 0x000fe400078e00ff */
[----:B------:R-:W-:Y:S02]  /*8fb0*/  IMAD.MOV R6, RZ, RZ, -R4 ;  /* 0x000000ffff067224 */ /* 0x000fe400078e0a04 */
[----:B------:R-:W-:Y:S01]  /*8fc0*/  IMAD R21, R4, UR17, R21 ;  /* 0x0000001104157c24 */ /* 0x000fe2000f8e0215 */
[----:B------:R-:W-:Y:S01]  /*8fd0*/  LOP3.LUT R4, R9, UR15, RZ, 0xc0, !PT ;  /* 0x0000000f09047c12 */ /* 0x000fe2000f8ec0ff */
[----:B0-----:R-:W-:-:S02]  /*8fe0*/  @P1 IMAD R14, R20, R22, R13 ;  /* 0x00000016140e1224 */ /* 0x001fc400078e020d */
[----:B------:R-:W-:Y:S01]  /*8ff0*/  IMAD R15, R6, UR4, R15 ;  /* 0x00000004060f7c24 */ /* 0x000fe2000f8e020f */
[----:B------:R-:W-:Y:S01]  /*9000*/  ULDC UR4, c[0x0][0x600] ;  /* 0x0001800000047ab9 */ /* 0x000fe20000000800 */
[----:B------:R-:W-:Y:S02]  /*9010*/  IMAD R14, R21, UR5, R14 ;  /* 0x00000005150e7c24 */ /* 0x000fe4000f8e020e */
[--C-:B------:R-:W-:Y:S01]  /*9020*/  IMAD R15, R15, UR4, R4.reuse ;  /* 0x000000040f0f7c24 */ /* 0x100fe2000f8e0204 */
[----:B------:R-:W-:-:S04]  /*9030*/  PRMT R4, R5, 0x7610, R4 ;  /* 0x0000761005047816 */ /* 0x000fc80000000004 */
[----:B------:R-:W-:Y:S02]  /*9040*/  SEL R20, R15, R14, !P1 ;  /* 0x0000000e0f147207 */ /* 0x000fe40004800000 */
[----:B------:R-:W-:-:S07]  /*9050*/  SEL R13, R14, R15, !P1 ;  /* 0x0000000f0e0d7207 */ /* 0x000fce0004800000 */
.L_x_182:
[----:B------:R-:W-:Y:S05]  /*9060*/  BSYNC B1 ;  /* 0x0000000000017941 */ /* 0x000fea0003800000 */
.L_x_181:
[----:B------:R-:W-:-:S13]  /*9070*/  LOP3.LUT P1, RZ, R4, 0xff, RZ, 0xc0, !PT ;  /* 0x000000ff04ff7812 */ /* 0x000fda000782c0ff */
[----:B------:R-:W-:Y:S05]  /*9080*/  @P1 BRA `(.L_x_185) ;  /* 0xfffffff400441947 */ /* 0x000fea000383ffff */
[----:B------:R-:W-:Y:S05]  /*9090*/  BSYNC B0 ;  /* 0x0000000000007941 */ /* 0x000fea0003800000 */
.L_x_173:
[----:B------:R-:W-:-:S03]  /*90a0*/  UMOV UR4, 0xffffffff ;  /* 0xffffffff00047882 */ /* 0x000fc60000000000 */
[----:B------:R-:W-:Y:S05]  /*90b0*/  BRA.DIV UR4, `(.L_x_186) ;  /* 0x0000000604a87947 */ /* 0x000fea000b800000 */
[----:B------:R-:W-:-:S13]  /*90c0*/  ELECT P6, URZ, PT ;  /* 0x00000000003f782f */ /* 0x000fda00038c0000 */
.L_x_204:
[----:B------:R-:W-:Y:S04]  /*90d0*/  BSSY B0, `(.L_x_187) ;  /* 0x000004f000007945 */ /* 0x000fe80003800000 */
[----:B------:R-:W-:Y:S05]  /*90e0*/  @!P6 BRA `(.L_x_188) ;  /* 0x000000040034e947 */ /* 0x000fea0003800000 */
[----:B------:R-:W-:-:S04]  /*90f0*/  LOP3.LUT R18, R18, 0x2, RZ, 0xfc, !PT ;  /* 0x0000000212127812 */ /* 0x000fc800078efcff */
[----:B------:R-:W-:-:S13]  /*9100*/  ISETP.NE.AND P0, PT, R18, 0x3, PT ;  /* 0x000000031200780c */ /* 0x000fda0003f05270 */
[----:B------:R-:W-:Y:S05]  /*9110*/  @!P0 BRA `(.L_x_189) ;  /* 0x0000000000048947 */ /* 0x000fea0003800000 */
[----:B------:R-:W-:Y:S01]  /*9120*/  BPT.TRAP 0x1 ;  /* 0x000000040000795c */ /* 0x000fe20000300000 */
.L_x_189:
[----:B------:R-:W0:Y:S01]  /*9130*/  S2R R5, SR_CgaCtaId ;  /* 0x0000000000057919 */ /* 0x000e220000008800 */
[----:B------:R-:W-:Y:S02]  /*9140*/  MOV R2, 0x400 ;  /* 0x0000040000027802 */ /* 0x000fe40000000f00 */
[----:B------:R-:W-:Y:S02]  /*9150*/  SHF.L.U32 R4, R0, 0x1f, RZ ;  /* 0x0000001f00047819 */ /* 0x000fe400000006ff */
[----:B0-----:R-:W-:-:S05]  /*9160*/  LEA R2, R5, R2, 0x18 ;  /* 0x0000000205027211 */ /* 0x001fca00078ec0ff */
[----:B------:R-:W-:-:S04]  /*9170*/  VIADD R2, R2, 0x40 ;  /* 0x0000004002027836 */ /* 0x000fc80000000000 */
[C---:B------:R-:W-:Y:S02]  /*9180*/  IMAD R7, R3.reuse, 0x8, R2 ;  /* 0x0000000803077824 */ /* 0x040fe400078e0202 */
[----:B------:R-:W-:Y:S02]  /*9190*/  VIADD R3, R3, 0x1 ;  /* 0x0000000103037836 */ /* 0x000fe40000000000 */
[----:B------:R-:W0:Y:S03]  /*91a0*/  SYNCS.PHASECHK.TRANS64.TRYWAIT P0, [R7+URZ], R4 ;  /* 0x00000004070075a7 */ /* 0x000e26000800017f */
[----:B------:R-:W-:-:S04]  /*91b0*/  ISETP.NE.AND P1, PT, R3, 0x8, PT ;  /* 0x000000080300780c */ /* 0x000fc80003f25270 */
[----:B------:R-:W-:Y:S02]  /*91c0*/  SEL R5, RZ, 0x1, P1 ;  /* 0x00000001ff057807 */ /* 0x000fe40000800000 */
[----:B------:R-:W-:Y:S02]  /*91d0*/  SEL R3, R3, RZ, P1 ;  /* 0x000000ff03037207 */ /* 0x000fe40000800000 */
[----:B------:R-:W-:-:S03]  /*91e0*/  LOP3.LUT R6, R0, R5, RZ, 0x3c, !PT ;  /* 0x0000000500067212 */ /* 0x000fc600078e3cff */
[----:B------:R-:W-:Y:S01]  /*91f0*/  IMAD R8, R3, 0x8, R2 ;  /* 0x0000000803087824 */ /* 0x000fe200078e0202 */
[----:B------:R-:W-:Y:S01]  /*9200*/  SHF.L.U32 R5, R6, 0x1f, RZ ;  /* 0x0000001f06057819 */ /* 0x000fe200000006ff */
[----:B0-----:R-:W-:Y:S06]  /*9210*/  @!P0 BRA `(.L_x_190) ;  /* 0x0000000400708947 */ /* 0x001fec0003800000 */
.L_x_205:
[----:B------:R-:W1:Y:S01]  /*9220*/  SYNCS.PHASECHK.TRANS64.TRYWAIT P0, [R8+URZ], R5 ;  /* 0x00000005080075a7 */ /* 0x000e62000800017f */
[----:B------:R-:W-:-:S05]  /*9230*/  VIADD R0, R3, 0x1 ;  /* 0x0000000103007836 */ /* 0x000fca0000000000 */
[----:B------:R-:W-:-:S04]  /*9240*/  ISETP.NE.AND P1, PT, R0, 0x8, PT ;  /* 0x000000080000780c */ /* 0x000fc80003f25270 */
[----:B------:R-:W-:Y:S02]  /*9250*/  SEL R3, RZ, 0x1, P1 ;  /* 0x00000001ff037807 */ /* 0x000fe40000800000 */
[----:B0-----:R-:W-:Y:S02]  /*9260*/  SEL R7, R0, RZ, P1 ;  /* 0x000000ff00077207 */ /* 0x001fe40000800000 */
[----:B------:R-:W-:-:S03]  /*9270*/  LOP3.LUT R6, R6, R3, RZ, 0x3c, !PT ;  /* 0x0000000306067212 */ /* 0x000fc600078e3cff */
[----:B------:R-:W-:Y:S01]  /*9280*/  IMAD R9, R7, 0x8, R2 ;  /* 0x0000000807097824 */ /* 0x000fe200078e0202 */
[----:B------:R-:W-:Y:S01]  /*9290*/  SHF.L.U32 R4, R6, 0x1f, RZ ;  /* 0x0000001f06047819 */ /* 0x000fe200000006ff */
[----:B-1----:R-:W-:Y:S06]  /*92a0*/  @!P0 BRA `(.L_x_191) ;  /* 0x0000000400608947 */ /* 0x002fec0003800000 */
.L_x_206:
[----:B------:R-:W1:Y:S01]  /*92b0*/  SYNCS.PHASECHK.TRANS64.TRYWAIT P0, [R9+URZ], R4 ;  /* 0x00000004090075a7 */ /* 0x000e62000800017f */
[----:B------:R-:W-:-:S05]  /*92c0*/  VIADD R0, R7, 0x1 ;  /* 0x0000000107007836 */ /* 0x000fca0000000000 */
[----:B------:R-:W-:-:S04]  /*92d0*/  ISETP.NE.AND P1, PT, R0, 0x8, PT ;  /* 0x000000080000780c */ /* 0x000fc80003f25270 */
[----:B------:R-:W-:Y:S02]  /*92e0*/  SEL R3, RZ, 0x1, P1 ;  /* 0x00000001ff037807 */ /* 0x000fe40000800000 */
[----:B------:R-:W-:Y:S02]  /*92f0*/  SEL R7, R0, RZ, P1 ;  /* 0x000000ff00077207 */ /* 0x000fe40000800000 */
[----:B------:R-:W-:-:S03]  /*9300*/  LOP3.LUT R6, R6, R3, RZ, 0x3c, !PT ;  /* 0x0000000306067212 */ /* 0x000fc600078e3cff */
[----:B0-----:R-:W-:Y:S01]  /*9310*/  IMAD R8, R7, 0x8, R2 ;  /* 0x0000000807087824 */ /* 0x001fe200078e0202 */
[----:B------:R-:W-:Y:S01]  /*9320*/  SHF.L.U32 R5, R6, 0x1f, RZ ;  /* 0x0000001f06057819 */ /* 0x000fe200000006ff */
[----:B-1----:R-:W-:Y:S06]  /*9330*/  @!P0 BRA `(.L_x_192) ;  /* 0x0000000400508947 */ /* 0x002fec0003800000 */
.L_x_207:
        /* <DEDUP_REMOVED lines=9> */
.L_x_208:
        /* <DEDUP_REMOVED lines=9> */
.L_x_209:
[----:B------:R-:W1:Y:S01]  /*9460*/  SYNCS.PHASECHK.TRANS64.TRYWAIT P0, [R8+URZ], R5 ;  /* 0x00000005080075a7 */ /* 0x000e62000800017f */
[----:B------:R-:W-:-:S05]  /*9470*/  VIADD R0, R7, 0x1 ;  /* 0x0000000107007836 */ /* 0x000fca0000000000 */
[----:B------:R-:W-:-:S04]  /*9480*/  ISETP.NE.AND P1, PT, R0, 0x8, PT ;  /* 0x000000080000780c */ /* 0x000fc80003f25270 */
[----:B------:R-:W-:Y:S02]  /*9490*/  SEL R3, RZ, 0x1, P1 ;  /* 0x00000001ff037807 */ /* 0x000fe40000800000 */
[----:B------:R-:W-:Y:S02]  /*94a0*/  SEL R7, R0, RZ, P1 ;  /* 0x000000ff00077207 */ /* 0x000fe40000800000 */
[----:B0-----:R-:W-:-:S03]  /*94b0*/  LOP3.LUT R9, R6, R3, RZ, 0x3c, !PT ;  /* 0x0000000306097212 */ /* 0x001fc600078e3cff */
[----:B------:R-:W-:Y:S01]  /*94c0*/  IMAD R11, R7, 0x8, R2 ;  /* 0x00000008070b7824 */ /* 0x000fe200078e0202 */
[----:B------:R-:W-:Y:S01]  /*94d0*/  SHF.L.U32 R6, R9, 0x1f, RZ ;  /* 0x0000001f09067819 */ /* 0x000fe200000006ff */
[----:B-1----:R-:W-:Y:S06]  /*94e0*/  @!P0 BRA `(.L_x_195) ;  /* 0x0000000400208947 */ /* 0x002fec0003800000 */
.L_x_210:
[----:B------:R-:W1:Y:S01]  /*94f0*/  SYNCS.PHASECHK.TRANS64.TRYWAIT P0, [R11+URZ], R6 ;  /* 0x000000060b0075a7 */ /* 0x000e62000800017f */
[----:B------:R-:W-:-:S05]  /*9500*/  VIADD R0, R7, 0x1 ;  /* 0x0000000107007836 */ /* 0x000fca0000000000 */
[----:B------:R-:W-:-:S04]  /*9510*/  ISETP.NE.AND P1, PT, R0, 0x8, PT ;  /* 0x000000080000780c */ /* 0x000fc80003f25270 */
[----:B------:R-:W-:Y:S02]  /*9520*/  SEL R4, RZ, 0x1, P1 ;  /* 0x00000001ff047807 */ /* 0x000fe40000800000 */
[----:B------:R-:W-:Y:S02]  /*9530*/  SEL R3, R0, RZ, P1 ;  /* 0x000000ff00037207 */ /* 0x000fe40000800000 */
[----:B------:R-:W-:Y:S01]  /*9540*/  LOP3.LUT R0, R9, R4, RZ, 0x3c, !PT ;  /* 0x0000000409007212 */ /* 0x000fe200078e3cff */
[----:B-1----:R-:W-:Y:S06]  /*9550*/  @!P0 BRA `(.L_x_196) ;  /* 0x0000000400188947 */ /* 0x002fec0003800000 */
.L_x_211:
[----:B------:R-:W-:Y:S01]  /*9560*/  IMAD R3, R3, 0x8, R2 ;  /* 0x0000000803037824 */ /* 0x000fe200078e0202 */
[----:B------:R-:W-:-:S07]  /*9570*/  SHF.L.U32 R0, R0, 0x1f, RZ ;  /* 0x0000001f00007819 */ /* 0x000fce00000006ff */
.L_x_197:
[----:B--2---:R2:W3:Y:S02]  /*9580*/  SYNCS.PHASECHK.TRANS64.TRYWAIT P0, [R3+URZ], R0 ;  /* 0x00000000030075a7 */ /* 0x0044e4000800017f */
[----:B---3--:R-:W-:Y:S05]  /*9590*/  @!P0 NANOSLEEP.SYNCS 0x989680 ;  /* 0x009896800000895d */ /* 0x008fea0003900000 */
[----:B------:R-:W3:Y:S02]  /*95a0*/  @!P0 SYNCS.PHASECHK.TRANS64 P0, [R3+URZ], R0 ;  /* 0x00000000030085a7 */ /* 0x000ee4000800007f */
[----:B---3--:R-:W-:Y:S05]  /*95b0*/  @!P0 BRA `(.L_x_197) ;  /* 0xfffffffc00f08947 */ /* 0x008fea000383ffff */
.L_x_188:
[----:B------:R-:W-:Y:S05]  /*95c0*/  BSYNC B0 ;  /* 0x0000000000007941 */ /* 0x000fea0003800000 */
.L_x_187:
[----:B------:R-:W-:Y:S05]  /*95d0*/  EXIT ;  /* 0x000000000000794d */ /* 0x000fea0003800000 */
.L_x_18:
[----:B-1----:R1:W2:Y:S02]  /*95e0*/  SYNCS.PHASECHK.TRANS64.TRYWAIT P1, [R3+URZ], R0 ;  /* 0x00000000030075a7 */ /* 0x0022a4000802017f */
[----:B--2---:R-:W-:Y:S05]  /*95f0*/  @!P1 NANOSLEEP.SYNCS 0x989680 ;  /* 0x009896800000995d */ /* 0x004fea0003900000 */
[----:B------:R-:W2:Y:S02]  /*9600*/  @!P1 SYNCS.PHASECHK.TRANS64 P1, [R3+URZ], R0 ;  /* 0x00000000030095a7 */ /* 0x000ea4000802007f */
[----:B--2---:R-:W-:Y:S05]  /*9610*/  @!P1 BRA `(.L_x_18) ;  /* 0xfffffffc00f09947 */ /* 0x004fea000383ffff */
[----:B------:R-:W-:Y:S05]  /*9620*/  BRA `(.L_x_17) ;  /* 0xffffff7c00b47947 */ /* 0x000fea000383ffff */
.L_x_23:
[----:B-1----:R-:W-:-:S04]  /*9630*/  IMAD.U32 R4, RZ, RZ, UR7 ;  /* 0x00000007ff047e24 */ /* 0x002fc8000f8e00ff */
[----:B------:R1:W2:Y:S03]  /*9640*/  SYNCS.PHASECHK.TRANS64.TRYWAIT P1, [R4+URZ], R3 ;  /* 0x00000003040075a7 */ /* 0x0002a6000802017f */
[----:B--2---:R-:W-:Y:S05]  /*9650*/  @!P1 NANOSLEEP.SYNCS 0x989680 ;  /* 0x009896800000995d */ /* 0x004fea0003900000 */
[----:B------:R-:W2:Y:S02]  /*9660*/  @!P1 SYNCS.PHASECHK.TRANS64 P1, [R4+URZ], R3 ;  /* 0x00000003040095a7 */ /* 0x000ea4000802007f */
[----:B--2---:R-:W-:Y:S05]  /*9670*/  @!P1 BRA `(.L_x_23) ;  /* 0xfffffffc00ec9947 */ /* 0x004fea000383ffff */
[----:B------:R-:W-:Y:S05]  /*9680*/  BRA `(.L_x_22) ;  /* 0xffffff8400ac7947 */ /* 0x000fea000383ffff */
.L_x_174:
[----:B------:R-:W-:Y:S01]  /*9690*/  BSSY B1, `(.L_x_198) ;  /* 0x0000006000017945 */ /* 0x000fe20003800000 */
[----:B------:R-:W-:-:S07]  /*96a0*/  IMAD.MOV.U32 R15, RZ, RZ, -0x1 ;  /* 0xffffffffff0f7424 */ /* 0x000fce00078e00ff */
[----:B------:R-:W-:Y:S05]  /*96b0*/  WARPSYNC.COLLECTIVE R15, `(.L_x_199) ;  /* 0x000000000f0c7348 */ /* 0x000fea0003c00000 */
[----:B------:R-:W-:Y:S02]  /*96c0*/  ELECT P6, UR62, PT ;  /* 0x00000000003e782f */ /* 0x000fe400038c0000 */
[----:B------:R-:W-:Y:S01]  /*96d0*/  MOV R14, UR62 ;  /* 0x0000003e000e7c02 */ /* 0x000fe20008000f00 */
[----:B------:R-:W-:Y:S10]  /*96e0*/  ENDCOLLECTIVE ;  /* 0x000000000000791b */ /* 0x000ff40003800000 */
.L_x_199:
[----:B------:R-:W-:Y:S05]  /*96f0*/  BSYNC B1 ;  /* 0x0000000000017941 */ /* 0x000fea0003800000 */
.L_x_198:
[----:B------:R-:W-:Y:S05]  /*9700*/  BRA `(.L_x_200) ;  /* 0xffffffec00b07947 */ /* 0x000fea000383ffff */
.L_x_177:
[----:B0-----:R0:W1:Y:S02]  /*9710*/  SYNCS.PHASECHK.TRANS64.TRYWAIT P1, [R14+URZ+0x40], R7 ;  /* 0x000040070e0075a7 */ /* 0x001064000802017f */
[----:B-1----:R-:W-:Y:S05]  /*9720*/  @!P1 NANOSLEEP.SYNCS 0x989680 ;  /* 0x009896800000995d */ /* 0x002fea0003900000 */
[----:B------:R-:W1:Y:S02]  /*9730*/  @!P1 SYNCS.PHASECHK.TRANS64 P1, [R14+URZ+0x40], R7 ;  /* 0x000040070e0095a7 */ /* 0x000e64000802007f */
[----:B-1----:R-:W-:Y:S05]  /*9740*/  @!P1 BRA `(.L_x_177) ;  /* 0xfffffffc00f09947 */ /* 0x002fea000383ffff */
[----:B------:R-:W-:Y:S05]  /*9750*/  BRA `(.L_x_201) ;  /* 0xffffffec00e47947 */ /* 0x000fea000383ffff */
.L_x_186:
[----:B------:R-:W-:Y:S01]  /*9760*/  BSSY B0, `(.L_x_202) ;  /* 0x0000006000007945 */ /* 0x000fe20003800000 */
[----:B------:R-:W-:-:S07]  /*9770*/  IMAD.MOV.U32 R15, RZ, RZ, -0x1 ;  /* 0xffffffffff0f7424 */ /* 0x000fce00078e00ff */
[----:B------:R-:W-:Y:S05]  /*9780*/  WARPSYNC.COLLECTIVE R15, `(.L_x_203) ;  /* 0x000000000f0c7348 */ /* 0x000fea0003c00000 */
[----:B------:R-:W-:Y:S02]  /*9790*/  ELECT P6, UR62, PT ;  /* 0x00000000003e782f */ /* 0x000fe400038c0000 */
[----:B------:R-:W-:Y:S01]  /*97a0*/  MOV R14, UR62 ;  /* 0x0000003e000e7c02 */ /* 0x000fe20008000f00 */
[----:B------:R-:W-:Y:S10]  /*97b0*/  ENDCOLLECTIVE ;  /* 0x000000000000791b */ /* 0x000ff40003800000 */
.L_x_203:
[----:B------:R-:W-:Y:S05]  /*97c0*/  BSYNC B0 ;  /* 0x0000000000007941 */ /* 0x000fea0003800000 */
.L_x_202:
[----:B------:R-:W-:Y:S05]  /*97d0*/  BRA `(.L_x_204) ;  /* 0xfffffff8003c7947 */ /* 0x000fea000383ffff */
.L_x_190:
[----:B0-----:R0:W1:Y:S02]  /*97e0*/  SYNCS.PHASECHK.TRANS64.TRYWAIT P0, [R7+URZ], R4 ;  /* 0x00000004070075a7 */ /* 0x001064000800017f */
[----:B-1----:R-:W-:Y:S05]  /*97f0*/  @!P0 NANOSLEEP.SYNCS 0x989680 ;  /* 0x009896800000895d */ /* 0x002fea0003900000 */
[----:B------:R-:W1:Y:S02]  /*9800*/  @!P0 SYNCS.PHASECHK.TRANS64 P0, [R7+URZ], R4 ;  /* 0x00000004070085a7 */ /* 0x000e64000800007f */
[----:B-1----:R-:W-:Y:S05]  /*9810*/  @!P0 BRA `(.L_x_190) ;  /* 0xfffffffc00f08947 */ /* 0x002fea000383ffff */
[----:B------:R-:W-:Y:S05]  /*9820*/  BRA `(.L_x_205) ;  /* 0xfffffff8007c7947 */ /* 0x000fea000383ffff */
.L_x_191:
[----:B0-----:R0:W1:Y:S02]  /*9830*/  SYNCS.PHASECHK.TRANS64.TRYWAIT P0, [R8+URZ], R5 ;  /* 0x00000005080075a7 */ /* 0x001064000800017f */
[----:B-1----:R-:W-:Y:S05]  /*9840*/  @!P0 NANOSLEEP.SYNCS 0x989680 ;  /* 0x009896800000895d */ /* 0x002fea0003900000 */
[----:B------:R-:W1:Y:S02]  /*9850*/  @!P0 SYNCS.PHASECHK.TRANS64 P0, [R8+URZ], R5 ;  /* 0x00000005080085a7 */ /* 0x000e64000800007f */
[----:B-1----:R-:W-:Y:S05]  /*9860*/  @!P0 BRA `(.L_x_191) ;  /* 0xfffffffc00f08947 */ /* 0x002fea000383ffff */
[----:B------:R-:W-:Y:S05]  /*9870*/  BRA `(.L_x_206) ;  /* 0xfffffff8008c7947 */ /* 0x000fea000383ffff */
.L_x_192:
[----:B0-----:R0:W1:Y:S02]  /*9880*/  SYNCS.PHASECHK.TRANS64.TRYWAIT P0, [R9+URZ], R4 ;  /* 0x00000004090075a7 */ /* 0x001064000800017f */
[----:B-1----:R-:W-:Y:S05]  /*9890*/  @!P0 NANOSLEEP.SYNCS 0x989680 ;  /* 0x009896800000895d */ /* 0x002fea0003900000 */
[----:B------:R-:W1:Y:S02]  /*98a0*/  @!P0 SYNCS.PHASECHK.TRANS64 P0, [R9+URZ], R4 ;  /* 0x00000004090085a7 */ /* 0x000e64000800007f */
[----:B-1----:R-:W-:Y:S05]  /*98b0*/  @!P0 BRA `(.L_x_192) ;  /* 0xfffffffc00f08947 */ /* 0x002fea000383ffff */
[----:B------:R-:W-:Y:S05]  /*98c0*/  BRA `(.L_x_207) ;  /* 0xfffffff8009c7947 */ /* 0x000fea000383ffff */
.L_x_193:
[----:B0-----:R0:W1:Y:S02]  /*98d0*/  SYNCS.PHASECHK.TRANS64.TRYWAIT P0, [R8+URZ], R5 ;  /* 0x00000005080075a7 */ /* 0x001064000800017f */
[----:B-1----:R-:W-:Y:S05]  /*98e0*/  @!P0 NANOSLEEP.SYNCS 0x989680 ;  /* 0x009896800000895d */ /* 0x002fea0003900000 */
[----:B------:R-:W1:Y:S02]  /*98f0*/  @!P0 SYNCS.PHASECHK.TRANS64 P0, [R8+URZ], R5 ;  /* 0x00000005080085a7 */ /* 0x000e64000800007f */
[----:B-1----:R-:W-:Y:S05]  /*9900*/  @!P0 BRA `(.L_x_193) ;  /* 0xfffffffc00f08947 */ /* 0x002fea000383ffff */
[----:B------:R-:W-:Y:S05]  /*9910*/  BRA `(.L_x_208) ;  /* 0xfffffff800ac7947 */ /* 0x000fea000383ffff */
.L_x_194:
[----:B0-----:R0:W1:Y:S02]  /*9920*/  SYNCS.PHASECHK.TRANS64.TRYWAIT P0, [R9+URZ], R4 ;  /* 0x00000004090075a7 */ /* 0x001064000800017f */
[----:B-1----:R-:W-:Y:S05]  /*9930*/  @!P0 NANOSLEEP.SYNCS 0x989680 ;  /* 0x009896800000895d */ /* 0x002fea0003900000 */
[----:B------:R-:W1:Y:S02]  /*9940*/  @!P0 SYNCS.PHASECHK.TRANS64 P0, [R9+URZ], R4 ;  /* 0x00000004090085a7 */ /* 0x000e64000800007f */
[----:B-1----:R-:W-:Y:S05]  /*9950*/  @!P0 BRA `(.L_x_194) ;  /* 0xfffffffc00f08947 */ /* 0x002fea000383ffff */
[----:B------:R-:W-:Y:S05]  /*9960*/  BRA `(.L_x_209) ;  /* 0xfffffff800bc7947 */ /* 0x000fea000383ffff */
.L_x_195:
[----:B0-----:R0:W1:Y:S02]  /*9970*/  SYNCS.PHASECHK.TRANS64.TRYWAIT P0, [R8+URZ], R5 ;  /* 0x00000005080075a7 */ /* 0x001064000800017f */
[----:B-1----:R-:W-:Y:S05]  /*9980*/  @!P0 NANOSLEEP.SYNCS 0x989680 ;  /* 0x009896800000895d */ /* 0x002fea0003900000 */
[----:B------:R-:W1:Y:S02]  /*9990*/  @!P0 SYNCS.PHASECHK.TRANS64 P0, [R8+URZ], R5 ;  /* 0x00000005080085a7 */ /* 0x000e64000800007f */
[----:B-1----:R-:W-:Y:S05]  /*99a0*/  @!P0 BRA `(.L_x_195) ;  /* 0xfffffffc00f08947 */ /* 0x002fea000383ffff */
[----:B------:R-:W-:Y:S05]  /*99b0*/  BRA `(.L_x_210) ;  /* 0xfffffff800cc7947 */ /* 0x000fea000383ffff */
.L_x_196:
[----:B-1----:R1:W2:Y:S02]  /*99c0*/  SYNCS.PHASECHK.TRANS64.TRYWAIT P0, [R11+URZ], R6 ;  /* 0x000000060b0075a7 */ /* 0x0022a4000800017f */
[----:B--2---:R-:W-:Y:S05]  /*99d0*/  @!P0 NANOSLEEP.SYNCS 0x989680 ;  /* 0x009896800000895d */ /* 0x004fea0003900000 */
[----:B------:R-:W2:Y:S02]  /*99e0*/  @!P0 SYNCS.PHASECHK.TRANS64 P0, [R11+URZ], R6 ;  /* 0x000000060b0085a7 */ /* 0x000ea4000800007f */
[----:B--2---:R-:W-:Y:S05]  /*99f0*/  @!P0 BRA `(.L_x_196) ;  /* 0xfffffffc00f08947 */ /* 0x004fea000383ffff */
[----:B------:R-:W-:Y:S05]  /*9a00*/  BRA `(.L_x_211) ;  /* 0xfffffff800d47947 */ /* 0x000fea000383ffff */
.L_x_212:
[----:B------:R-:W-:-:S00]  /*9a10*/  BRA `(.L_x_212) ;  /* 0xfffffffc00fc7947 */ /* 0x000fc0000383ffff */
[----:B------:R-:W-:-:S00]  /*9a20*/  NOP ;  /* 0x0000000000007918 */ /* 0x000fc00000000000 */
        /* <DEDUP_REMOVED lines=13> */
.L_x_213:


//--------------------- .nv.global.init           --------------------------
	.section	.nv.global.init,"aw",@progbits
.nv.global.init:
	.type		$str$22,@object
	.size		$str$22,($str$23 - $str$22)
$str$22:
        /*0000*/ 	.byte	0x6b, 0x5f, 0x74, 0x69, 0x6c, 0x65, 0x5f, 0x63, 0x6f, 0x75, 0x6e, 0x74, 0x20, 0x3e, 0x3d, 0x20
        /*0010*/ 	.byte	0x31, 0x00
	.type		$str$23,@object
	.size		$str$23,(__unnamed_1 - $str$23)
$str$23:
        /*0012*/ 	.byte	0x2f, 0x74, 0x6d, 0x70, 0x2f, 0x63, 0x75, 0x74, 0x6c, 0x61, 0x73, 0x73, 0x5f, 0x73, 0x77, 0x65
        /*0022*/ 	.byte	0x65, 0x70, 0x5f, 0x73, 0x72, 0x63, 0x2f, 0x69, 0x6e, 0x63, 0x6c, 0x75, 0x64, 0x65, 0x2f, 0x63
        /*0032*/ 	.byte	0x75, 0x74, 0x6c, 0x61, 0x73, 0x73, 0x2f, 0x67, 0x65, 0x6d, 0x6d, 0x2f, 0x63, 0x6f, 0x6c, 0x6c
        /*0042*/ 	.byte	0x65, 0x63, 0x74, 0x69, 0x76, 0x65, 0x2f, 0x73, 0x6d, 0x39, 0x30, 0x5f, 0x6d, 0x6d, 0x61, 0x5f
        /*0052*/ 	.byte	0x74, 0x6d, 0x61, 0x5f, 0x67, 0x6d, 0x6d, 0x61, 0x5f, 0x73, 0x73, 0x5f, 0x77, 0x61, 0x72, 0x70
        /*0062*/ 	.byte	0x73, 0x70, 0x65, 0x63, 0x69, 0x61, 0x6c, 0x69, 0x7a, 0x65, 0x64, 0x2e, 0x68, 0x70, 0x70, 0x00
	.type		__unnamed_1,@object
	.size		__unnamed_1,(.L_0 - __unnamed_1)
__unnamed_1:
        /*0072*/ 	.byte	0x76, 0x6f, 0x69, 0x64, 0x20, 0x63, 0x75, 0x74, 0x6c, 0x61, 0x73, 0x73, 0x3a, 0x3a, 0x67, 0x65
        /* <DEDUP_REMOVED lines=180> */
        /*0bc2*/ 	.byte	0x79, 0x5d, 0x00
.L_0:


//--------------------- .nv.shared._ZN7cutlass13device_kernelINS_4gemm6kernel13GemmUniversalIN4cute5tupleIJiiiiEEENS1_10collective13CollectiveMmaINS1_34MainloopSm90TmaGmmaWarpSpecializedILi8ENS5_IJNS4_1CILi1EEESB_SB_EEENS1_35KernelTmaWarpSpecializedCooperativeEEENS5_IJNSA_ILi384EEENSA_ILi48EEENSA_ILi32EEEEEENS_10bfloat16_tENS5_IJlSB_lEEESJ_SK_NS4_8TiledMMAINS4_8MMA_AtomIJNS4_4SM904GMMA27MMA_64x16x16_F32BF16BF16_SSILNSO_5MajorE0ELSQ_0ELNSO_7ScaleInE1ELSR_1EEEEEENS4_6LayoutINS5_IJNSA_ILi2EEESB_SB_EEENS5_IJSB_NSA_ILi0EEESX_EEEEENS5_IJNS4_10UnderscoreES10_S10_EEEEENS4_13SM90_TMA_LOADENS4_14ComposedLayoutINS4_7SwizzleILi2ELi4ELi3EEENS4_18smem_ptr_flag_bitsILi16EEENSU_INS5_IJNSA_ILi8EEESH_EEENS5_IJSH_SB_EEEEEEEvNS4_8identityES13_S1D_vS1E_EENS_8epilogue10collective6detail29Sm90TmaWarpSpecializedAdapterINS1H_15DefaultEpilogueISJ_SK_SK_NS1G_6thread17LinearCombinationISJ_Li1EffLNS1L_9ScaleType4KindE0ELNS_15FloatRoundStyleE2ESJ_EENS1_15EpilogueDefaultEEEEEvvEEEEvNT_6ParamsE --------------------------
	.section	.nv.shared._ZN7cutlass13device_kernelINS_4gemm6kernel13GemmUniversalIN4cute5tupleIJiiiiEEENS1_10collective13CollectiveMmaINS1_34MainloopSm90TmaGmmaWarpSpecializedILi8ENS5_IJNS4_1CILi1EEESB_SB_EEENS1_35KernelTmaWarpSpecializedCooperativeEEENS5_IJNSA_ILi384EEENSA_ILi48EEENSA_ILi32EEEEEENS_10bfloat16_tENS5_IJlSB_lEEESJ_SK_NS4_8TiledMMAINS4_8MMA_AtomIJNS4_4SM904GMMA27MMA_64x16x16_F32BF16BF16_SSILNSO_5MajorE0ELSQ_0ELNSO_7ScaleInE1ELSR_1EEEEEENS4_6LayoutINS5_IJNSA_ILi2EEESB_SB_EEENS5_IJSB_NSA_ILi0EEESX_EEEEENS5_IJNS4_10UnderscoreES10_S10_EEEEENS4_13SM90_TMA_LOADENS4_14ComposedLayoutINS4_7SwizzleILi2ELi4ELi3EEENS4_18smem_ptr_flag_bitsILi16EEENSU_INS5_IJNSA_ILi8EEESH_EEENS5_IJSH_SB_EEEEEEEvNS4_8identityES13_S1D_vS1E_EENS_8epilogue10collective6detail29Sm90TmaWarpSpecializedAdapterINS1H_15DefaultEpilogueISJ_SK_SK_NS1G_6thread17LinearCombinationISJ_Li1EffLNS1L_9ScaleType4KindE0ELNS_15FloatRoundStyleE2ESJ_EENS1_15EpilogueDefaultEEEEEvvEEEEvNT_6ParamsE,"aw",@nobits
	.sectionflags	@""
	.align	16
	.zero		1024


//--------------------- .nv.shared.reserved.0     --------------------------
	.section	.nv.shared.reserved.0,"aw",@nobits
	.weak		__nv_reservedSMEM_offset_0_alias
	.size		__nv_reservedSMEM_offset_0_alias, 0, 0
	.other		__nv_reservedSMEM_offset_0_alias,@"STO_CUDA_RESERVED_SHARED STV_DEFAULT"
__nv_reservedSMEM_offset_0_alias:
	.zero		0


//--------------------- .nv.global                --------------------------
	.section	.nv.global,"aw",@nobits
.nv.global:
	.type		_ZN40_INTERNAL_bf198d6a_4_k_cu_f5b5822d_135414cute1_E,@object
	.size		_ZN40_INTERNAL_bf198d6a_4_k_cu_f5b5822d_135414cute1_E,(_ZN40_INTERNAL_bf198d6a_4_k_cu_f5b5822d_135414cuda3std3__45__cpo6cbeginE - _ZN40_INTERNAL_bf198d6a_4_k_cu_f5b5822d_135414cute1_E)
_ZN40_INTERNAL_bf198d6a_4_k_cu_f5b5822d_135414cute1_E:
	.zero		1
	.type		_ZN40_INTERNAL_bf198d6a_4_k_cu_f5b5822d_135414cuda3std3__45__cpo6cbeginE,@object
	.size		_ZN40_INTERNAL_bf198d6a_4_k_cu_f5b5822d_135414cuda3std3__45__cpo6cbeginE,(_ZN40_INTERNAL_bf198d6a_4_k_cu_f5b5822d_135414cuda3std3__48in_placeE - _ZN40_INTERNAL_bf198d6a_4_k_cu_f5b5822d_135414cuda3std3__45__cpo6cbeginE)
_ZN40_INTERNAL_bf198d6a_4_k_cu_f5b5822d_135414cuda3std3__45__cpo6cbeginE:
	.zero		1
	.type		_ZN40_INTERNAL_bf198d6a_4_k_cu_f5b5822d_135414cuda3std3__48in_placeE,@object
	.size		_ZN40_INTERNAL_bf198d6a_4_k_cu_f5b5822d_135414cuda3std3__48in_placeE,(_ZN40_INTERNAL_bf198d6a_4_k_cu_f5b5822d_135414cuda3std6ranges3__45__cpo9iter_moveE - _ZN40_INTERNAL_bf198d6a_4_k_cu_f5b5822d_135414cuda3std3__48in_placeE)
_ZN40_INTERNAL_bf198d6a_4_k_cu_f5b5822d_135414cuda3std3__48in_placeE:
	.zero		1
	.type		_ZN40_INTERNAL_bf198d6a_4_k_cu_f5b5822d_135414cuda3std6ranges3__45__cpo9iter_moveE,@object
	.size		_ZN40_INTERNAL_bf198d6a_4_k_cu_f5b5822d_135414cuda3std6ranges3__45__cpo9iter_moveE,(_ZN40_INTERNAL_bf198d6a_4_k_cu_f5b5822d_135414cuda3std3__45__cpo5beginE - _ZN40_INTERNAL_bf198d6a_4_k_cu_f5b5822d_135414cuda3std6ranges3__45__cpo9iter_moveE)
_ZN40_INTERNAL_bf198d6a_4_k_cu_f5b5822d_135414cuda3std6ranges3__45__cpo9iter_moveE:
	.zero		1
	.type		_ZN40_INTERNAL_bf198d6a_4_k_cu_f5b5822d_135414cuda3std3__45__cpo5beginE,@object
	.size		_ZN40_INTERNAL_bf198d6a_4_k_cu_f5b5822d_135414cuda3std3__45__cpo5beginE,(_ZN40_INTERNAL_bf198d6a_4_k_cu_f5b5822d_135414cuda3std3__442_GLOBAL__N__bf198d6a_4_k_cu_f5b5822d_135416ignoreE - _ZN40_INTERNAL_bf198d6a_4_k_cu_f5b5822d_135414cuda3std3__45__cpo5beginE)
_ZN40_INTERNAL_bf198d6a_4_k_cu_f5b5822d_135414cuda3std3__45__cpo5beginE:
	.zero		1
	.type		_ZN40_INTERNAL_bf198d6a_4_k_cu_f5b5822d_135414cuda3std3__442_GLOBAL__N__bf198d6a_4_k_cu_f5b5822d_135416ignoreE,@object
	.size		_ZN40_INTERNAL_bf198d6a_4_k_cu_f5b5822d_135414cuda3std3__442_GLOBAL__N__bf198d6a_4_k_cu_f5b5822d_135416ignoreE,(_ZN40_INTERNAL_bf198d6a_4_k_cu_f5b5822d_135414cute7productE - _ZN40_INTERNAL_bf198d6a_4_k_cu_f5b5822d_135414cuda3std3__442_GLOBAL__N__bf198d6a_4_k_cu_f5b5822d_135416ignoreE)
_ZN40_INTERNAL_bf198d6a_4_k_cu_f5b5822d_135414cuda3std3__442_GLOBAL__N__bf198d6a_4_k_cu_f5b5822d_135416ignoreE:
	.zero		1
	.type		_ZN40_INTERNAL_bf198d6a_4_k_cu_f5b5822d_135414cute7productE,@object
	.size		_ZN40_INTERNAL_bf198d6a_4_k_cu_f5b5822d_135414cute7productE,(_ZN40_INTERNAL_bf198d6a_4_k_cu_f5b5822d_135414cuda3std3__45__cpo3endE - _ZN40_INTERNAL_bf198d6a_4_k_cu_f5b5822d_135414cute7productE)
_ZN40_INTERNAL_bf198d6a_4_k_cu_f5b5822d_135414cute7productE:
	.zero		1
	.type		_ZN40_INTERNAL_bf198d6a_4_k_cu_f5b5822d_135414cuda3std3__45__cpo3endE,@object
	.size		_ZN40_INTERNAL_bf198d6a_4_k_cu_f5b5822d_135414cuda3std3__45__cpo3endE,(_ZN40_INTERNAL_bf198d6a_4_k_cu_f5b5822d_135414cuda3std3__419piecewise_constructE - _ZN40_INTERNAL_bf198d6a_4_k_cu_f5b5822d_135414cuda3std3__45__cpo3endE)
_ZN40_INTERNAL_bf198d6a_4_k_cu_f5b5822d_135414cuda3std3__45__cpo3endE:
	.zero		1
	.type		_ZN40_INTERNAL_bf198d6a_4_k_cu_f5b5822d_135414cuda3std3__419piecewise_constructE,@object
	.size		_ZN40_INTERNAL_bf198d6a_4_k_cu_f5b5822d_135414cuda3std3__419piecewise_constructE,(_ZN40_INTERNAL_bf198d6a_4_k_cu_f5b5822d_135414cuda3std3__45__cpo4cendE - _ZN40_INTERNAL_bf198d6a_4_k_cu_f5b5822d_135414cuda3std3__419piecewise_constructE)
_ZN40_INTERNAL_bf198d6a_4_k_cu_f5b5822d_135414cuda3std3__419piecewise_constructE:
	.zero		1
	.type		_ZN40_INTERNAL_bf198d6a_4_k_cu_f5b5822d_135414cuda3std3__45__cpo4cendE,@object
	.size		_ZN40_INTERNAL_bf198d6a_4_k_cu_f5b5822d_135414cuda3std3__45__cpo4cendE,(_ZN40_INTERNAL_bf198d6a_4_k_cu_f5b5822d_135414cuda3std6ranges3__45__cpo4swapE - _ZN40_INTERNAL_bf198d6a_4_k_cu_f5b5822d_135414cuda3std3__45__cpo4cendE)
_ZN40_INTERNAL_bf198d6a_4_k_cu_f5b5822d_135414cuda3std3__45__cpo4cendE:
	.zero		1
	.type		_ZN40_INTERNAL_bf198d6a_4_k_cu_f5b5822d_135414cuda3std6ranges3__45__cpo4swapE,@object
	.size		_ZN40_INTERNAL_bf198d6a_4_k_cu_f5b5822d_135414cuda3std6ranges3__45__cpo4swapE,(.L_8 - _ZN40_INTERNAL_bf198d6a_4_k_cu_f5b5822d_135414cuda3std6ranges3__45__cpo4swapE)
_ZN40_INTERNAL_bf198d6a_4_k_cu_f5b5822d_135414cuda3std6ranges3__45__cpo4swapE:
	.zero		1
.L_8:


//--------------------- .nv.constant0._ZN7cutlass13device_kernelINS_4gemm6kernel13GemmUniversalIN4cute5tupleIJiiiiEEENS1_10collective13CollectiveMmaINS1_34MainloopSm90TmaGmmaWarpSpecializedILi8ENS5_IJNS4_1CILi1EEESB_SB_EEENS1_35KernelTmaWarpSpecializedCooperativeEEENS5_IJNSA_ILi384EEENSA_ILi48EEENSA_ILi32EEEEEENS_10bfloat16_tENS5_IJlSB_lEEESJ_SK_NS4_8TiledMMAINS4_8MMA_AtomIJNS4_4SM904GMMA27MMA_64x16x16_F32BF16BF16_SSILNSO_5MajorE0ELSQ_0ELNSO_7ScaleInE1ELSR_1EEEEEENS4_6LayoutINS5_IJNSA_ILi2EEESB_SB_EEENS5_IJSB_NSA_ILi0EEESX_EEEEENS5_IJNS4_10UnderscoreES10_S10_EEEEENS4_13SM90_TMA_LOADENS4_14ComposedLayoutINS4_7SwizzleILi2ELi4ELi3EEENS4_18smem_ptr_flag_bitsILi16EEENSU_INS5_IJNSA_ILi8EEESH_EEENS5_IJSH_SB_EEEEEEEvNS4_8identityES13_S1D_vS1E_EENS_8epilogue10collective6detail29Sm90TmaWarpSpecializedAdapterINS1H_15DefaultEpilogueISJ_SK_SK_NS1G_6thread17LinearCombinationISJ_Li1EffLNS1L_9ScaleType4KindE0ELNS_15FloatRoundStyleE2ESJ_EENS1_15EpilogueDefaultEEEEEvvEEEEvNT_6ParamsE --------------------------
	.section	.nv.constant0._ZN7cutlass13device_kernelINS_4gemm6kernel13GemmUniversalIN4cute5tupleIJiiiiEEENS1_10collective13CollectiveMmaINS1_34MainloopSm90TmaGmmaWarpSpecializedILi8ENS5_IJNS4_1CILi1EEESB_SB_EEENS1_35KernelTmaWarpSpecializedCooperativeEEENS5_IJNSA_ILi384EEENSA_ILi48EEENSA_ILi32EEEEEENS_10bfloat16_tENS5_IJlSB_lEEESJ_SK_NS4_8TiledMMAINS4_8MMA_AtomIJNS4_4SM904GMMA27MMA_64x16x16_F32BF16BF16_SSILNSO_5MajorE0ELSQ_0ELNSO_7ScaleInE1ELSR_1EEEEEENS4_6LayoutINS5_IJNSA_ILi2EEESB_SB_EEENS5_IJSB_NSA_ILi0EEESX_EEEEENS5_IJNS4_10UnderscoreES10_S10_EEEEENS4_13SM90_TMA_LOADENS4_14ComposedLayoutINS4_7SwizzleILi2ELi4ELi3EEENS4_18smem_ptr_flag_bitsILi16EEENSU_INS5_IJNSA_ILi8EEESH_EEENS5_IJSH_SB_EEEEEEEvNS4_8identityES13_S1D_vS1E_EENS_8epilogue10collective6detail29Sm90TmaWarpSpecializedAdapterINS1H_15DefaultEpilogueISJ_SK_SK_NS1G_6thread17LinearCombinationISJ_Li1EffLNS1L_9ScaleType4KindE0ELNS_15FloatRoundStyleE2ESJ_EENS1_15EpilogueDefaultEEEEEvvEEEEvNT_6ParamsE,"a",@progbits
	.sectionflags	@""
	.align	4
.nv.constant0._ZN7cutlass13device_kernelINS_4gemm6kernel13GemmUniversalIN4cute5tupleIJiiiiEEENS1_10collective13CollectiveMmaINS1_34MainloopSm90TmaGmmaWarpSpecializedILi8ENS5_IJNS4_1CILi1EEESB_SB_EEENS1_35KernelTmaWarpSpecializedCooperativeEEENS5_IJNSA_ILi384EEENSA_ILi48EEENSA_ILi32EEEEEENS_10bfloat16_tENS5_IJlSB_lEEESJ_SK_NS4_8TiledMMAINS4_8MMA_AtomIJNS4_4SM904GMMA27MMA_64x16x16_F32BF16BF16_SSILNSO_5MajorE0ELSQ_0ELNSO_7ScaleInE1ELSR_1EEEEEENS4_6LayoutINS5_IJNSA_ILi2EEESB_SB_EEENS5_IJSB_NSA_ILi0EEESX_EEEEENS5_IJNS4_10UnderscoreES10_S10_EEEEENS4_13SM90_TMA_LOADENS4_14ComposedLayoutINS4_7SwizzleILi2ELi4ELi3EEENS4_18smem_ptr_flag_bitsILi16EEENSU_INS5_IJNSA_ILi8EEESH_EEENS5_IJSH_SB_EEEEEEEvNS4_8identityES13_S1D_vS1E_EENS_8epilogue10collective6detail29Sm90TmaWarpSpecializedAdapterINS1H_15DefaultEpilogueISJ_SK_SK_NS1G_6thread17LinearCombinationISJ_Li1EffLNS1L_9ScaleType4KindE0ELNS_15FloatRoundStyleE2ESJ_EENS1_15EpilogueDefaultEEEEEvvEEEEvNT_6ParamsE:
	.zero		1664


//--------------------- SYMBOLS --------------------------

	.type		.nv.reservedSmem.offset0,@object
	.size		.nv.reservedSmem.offset0,0x4
	.type		__assertfail,@function
